// auto-generated by cutlass_sweep.gemm — config: {"arch": "sm_100", "cluster_m": 2, "cluster_n": 1, "dtype": "fp16", "dtype_b": "fp16", "layout": "nt", "stages": 0, "tile_k": 16, "tile_m": 256, "tile_n": 64}
#include "cutlass/cutlass.h"
#include "cutlass/gemm/collective/collective_builder.hpp"
#include "cutlass/gemm/device/gemm_universal_adapter.h"
#include "cutlass/gemm/kernel/gemm_universal.hpp"
#include "cutlass/epilogue/collective/collective_builder.hpp"

using ElemA = cutlass::half_t;
using ElemB = cutlass::half_t;
using ElemCD = cutlass::half_t;
using Acc  = float;
using TileShape    = cute::Shape<cute::_256, cute::_64, cute::_16>;
using ClusterShape = cute::Shape<cute::_2, cute::_1, cute::_1>;

using CollectiveEpilogue = typename cutlass::epilogue::collective::CollectiveBuilder<
    cutlass::arch::Sm100, cutlass::arch::OpClassTensorOp,
    TileShape, ClusterShape,
    cutlass::epilogue::collective::EpilogueTileAuto,
    Acc, Acc,
    ElemCD, cutlass::layout::RowMajor, 128 / cutlass::sizeof_bits<ElemCD>::value,
    ElemCD, cutlass::layout::RowMajor, 128 / cutlass::sizeof_bits<ElemCD>::value,
    cutlass::epilogue::collective::EpilogueScheduleAuto
  >::CollectiveOp;

using CollectiveMainloop = typename cutlass::gemm::collective::CollectiveBuilder<
    cutlass::arch::Sm100, cutlass::arch::OpClassTensorOp,
    ElemA, cutlass::layout::RowMajor, 128 / cutlass::sizeof_bits<ElemA>::value,
    ElemB, cutlass::layout::ColumnMajor, 128 / cutlass::sizeof_bits<ElemB>::value,
    Acc,
    TileShape, ClusterShape,
    cutlass::gemm::collective::StageCountAutoCarveout<static_cast<int>(sizeof(typename CollectiveEpilogue::SharedStorage))>,
    cutlass::gemm::collective::KernelScheduleAuto
  >::CollectiveOp;

using GemmKernel = cutlass::gemm::kernel::GemmUniversal<
    cute::Shape<int,int,int,int>,
    CollectiveMainloop,
    CollectiveEpilogue
>;
using Gemm = cutlass::gemm::device::GemmUniversalAdapter<GemmKernel>;

// Force the device kernel symbol into the cubin without needing a host main.
auto* _anchor = &cutlass::device_kernel<GemmKernel>;


// ===== COMPILED SASS (sm_100a) =====

	.target	sm_100a

	.elftype	@"ET_EXEC"


//--------------------- .note.nv.tkinfo           --------------------------
	.section	.note.nv.tkinfo,"",@"SHT_NOTE"
	.sectionflags	@"SHF_NOTE_NV_TKINFO"
	.tkinfo
        /*0018*/ 	.word	0x00000002
        /*0030*/ 	.string	""
        /*0030*/ 	.string	"ptxas"
        /*0030*/ 	.string	"Cuda compilation tools, release 13.0, V13.0.88"
        /*0030*/ 	.string	"Build cuda_13.0.r13.0/compiler.36424714_0"
        /*0030*/ 	.string	"-arch sm_100a -m 64 "



//--------------------- .note.nv.cuinfo           --------------------------
	.section	.note.nv.cuinfo,"",@"SHT_NOTE"
	.sectionflags	@"SHF_NOTE_NV_CUINFO"
        /*0018*/ 	.short	0x0002
        /*001a*/ 	.short	0x0064
        /*001c*/ 	.short	0x0082
	.zero		2


//--------------------- .nv.info                  --------------------------
	.section	.nv.info,"",@"SHT_CUDA_INFO"
	.align	4


	//----- nvinfo : EIATTR_REGCOUNT
	.align		4
        /*0000*/ 	.byte	0x04, 0x2f
        /*0002*/ 	.short	(.L_19 - .L_18)
	.align		4
.L_18:
        /*0004*/ 	.word	index@(_ZN7cutlass13device_kernelINS_4gemm6kernel13GemmUniversalIN4cute5tupleIJiiiiEEENS1_10collective13CollectiveMmaINS1_35MainloopSm100TmaUmmaWarpSpecializedILi40ELi2ELi4ENS5_IJNS4_1CILi2EEENSA_ILi1EEESC_EEEEENS5_IJNSA_ILi256EEENSA_ILi64EEENSA_ILi16EEEEEENS_6half_tENS5_IJlSC_lEEESJ_SK_NS4_8TiledMMAINS4_8MMA_AtomIJNS4_26SM100_MMA_F16BF16_2x1SM_SSISJ_SJ_fLi256ELi64ELNS4_4UMMA5MajorE0ELSP_0ELNSO_7ScaleInE0ELSQ_0EEEEEENS4_6LayoutINS5_IJSC_SC_SC_EEENS5_IJNSA_ILi0EEESV_SV_EEEEENS5_IJNS4_10UnderscoreESY_SY_EEEEENS4_18SM100_TMA_2SM_LOADENS4_14ComposedLayoutINS4_7SwizzleILi1ELi4ELi3EEENS4_18smem_ptr_flag_bitsILi16EEENST_INS5_IJNSA_ILi8EEESH_EEENS5_IJSH_SC_EEEEEEEvNS4_8identityES11_S1B_vS1C_EENS_8epilogue10collective18CollectiveEpilogueINS1E_23Sm100TmaWarpSpecializedILi3ELi2ELi32ELb1ELb0EEEJNS5_IJNSA_ILi128EEESG_SH_EEENS5_IJNST_IS1J_SC_EENST_INSA_ILi32EEESC_EEEEESJ_SK_SJ_SK_NS1E_6fusion15FusionCallbacksIS1I_NS1P_17LinearCombinationISJ_fSJ_fLNS_15FloatRoundStyleE2EEES1K_S1O_JEEENS4_5SM1004TMEM4LOAD26SM100_TMEM_LOAD_32dp32b32xENS4_13SM90_TMA_LOADENS12_INS13_ILi2ELi4ELi3EEES16_NST_INS5_IJS17_S1M_EEENS5_IJS1M_SC_EEEEEEENS4_39AutoVectorizingCopyWithAssumedAlignmentILi128EEENS4_14SM90_TMA_STOREES24_S26_S26_EEEvvEEEEvNT_6ParamsE)
        /*0008*/ 	.word	0x00000072


	//----- nvinfo : EIATTR_FRAME_SIZE
	.align		4
.L_19:
        /*000c*/ 	.byte	0x04, 0x11
        /*000e*/ 	.short	(.L_21 - .L_20)
	.align		4
.L_20:
        /*0010*/ 	.word	index@($__internal_2_$__cuda_sm10x_tcgen05_guardrail_trap_unallocated_columns_being_dealloced)
        /*0014*/ 	.word	0x00000000


	//----- nvinfo : EIATTR_FRAME_SIZE
	.align		4
.L_21:
        /*0018*/ 	.byte	0x04, 0x11
        /*001a*/ 	.short	(.L_23 - .L_22)
	.align		4
.L_22:
        /*001c*/ 	.word	index@($__internal_1_$__cuda_sm10x_tcgen05_guardrail_trap_phase_invalid_during_alloc)
        /*0020*/ 	.word	0x00000000


	//----- nvinfo : EIATTR_FRAME_SIZE
	.align		4
.L_23:
        /*0024*/ 	.byte	0x04, 0x11
        /*0026*/ 	.short	(.L_25 - .L_24)
	.align		4
.L_24:
        /*0028*/ 	.word	index@($__internal_0_$__cuda_sm10x_tcgen05_guardrail_trap_col_being_dealloced_not_returned_by_alloc)
        /*002c*/ 	.word	0x00000000


	//----- nvinfo : EIATTR_FRAME_SIZE
	.align		4
.L_25:
        /*0030*/ 	.byte	0x04, 0x11
        /*0032*/ 	.short	(.L_27 - .L_26)
	.align		4
.L_26:
        /*0034*/ 	.word	index@(_ZN7cutlass13device_kernelINS_4gemm6kernel13GemmUniversalIN4cute5tupleIJiiiiEEENS1_10collective13CollectiveMmaINS1_35MainloopSm100TmaUmmaWarpSpecializedILi40ELi2ELi4ENS5_IJNS4_1CILi2EEENSA_ILi1EEESC_EEEEENS5_IJNSA_ILi256EEENSA_ILi64EEENSA_ILi16EEEEEENS_6half_tENS5_IJlSC_lEEESJ_SK_NS4_8TiledMMAINS4_8MMA_AtomIJNS4_26SM100_MMA_F16BF16_2x1SM_SSISJ_SJ_fLi256ELi64ELNS4_4UMMA5MajorE0ELSP_0ELNSO_7ScaleInE0ELSQ_0EEEEEENS4_6LayoutINS5_IJSC_SC_SC_EEENS5_IJNSA_ILi0EEESV_SV_EEEEENS5_IJNS4_10UnderscoreESY_SY_EEEEENS4_18SM100_TMA_2SM_LOADENS4_14ComposedLayoutINS4_7SwizzleILi1ELi4ELi3EEENS4_18smem_ptr_flag_bitsILi16EEENST_INS5_IJNSA_ILi8EEESH_EEENS5_IJSH_SC_EEEEEEEvNS4_8identityES11_S1B_vS1C_EENS_8epilogue10collective18CollectiveEpilogueINS1E_23Sm100TmaWarpSpecializedILi3ELi2ELi32ELb1ELb0EEEJNS5_IJNSA_ILi128EEESG_SH_EEENS5_IJNST_IS1J_SC_EENST_INSA_ILi32EEESC_EEEEESJ_SK_SJ_SK_NS1E_6fusion15FusionCallbacksIS1I_NS1P_17LinearCombinationISJ_fSJ_fLNS_15FloatRoundStyleE2EEES1K_S1O_JEEENS4_5SM1004TMEM4LOAD26SM100_TMEM_LOAD_32dp32b32xENS4_13SM90_TMA_LOADENS12_INS13_ILi2ELi4ELi3EEES16_NST_INS5_IJS17_S1M_EEENS5_IJS1M_SC_EEEEEEENS4_39AutoVectorizingCopyWithAssumedAlignmentILi128EEENS4_14SM90_TMA_STOREES24_S26_S26_EEEvvEEEEvNT_6ParamsE)
        /*0038*/ 	.word	0x00000000


	//----- nvinfo : EIATTR_MIN_STACK_SIZE
	.align		4
.L_27:
        /*003c*/ 	.byte	0x04, 0x12
        /*003e*/ 	.short	(.L_29 - .L_28)
	.align		4
.L_28:
        /*0040*/ 	.word	index@(_ZN7cutlass13device_kernelINS_4gemm6kernel13GemmUniversalIN4cute5tupleIJiiiiEEENS1_10collective13CollectiveMmaINS1_35MainloopSm100TmaUmmaWarpSpecializedILi40ELi2ELi4ENS5_IJNS4_1CILi2EEENSA_ILi1EEESC_EEEEENS5_IJNSA_ILi256EEENSA_ILi64EEENSA_ILi16EEEEEENS_6half_tENS5_IJlSC_lEEESJ_SK_NS4_8TiledMMAINS4_8MMA_AtomIJNS4_26SM100_MMA_F16BF16_2x1SM_SSISJ_SJ_fLi256ELi64ELNS4_4UMMA5MajorE0ELSP_0ELNSO_7ScaleInE0ELSQ_0EEEEEENS4_6LayoutINS5_IJSC_SC_SC_EEENS5_IJNSA_ILi0EEESV_SV_EEEEENS5_IJNS4_10UnderscoreESY_SY_EEEEENS4_18SM100_TMA_2SM_LOADENS4_14ComposedLayoutINS4_7SwizzleILi1ELi4ELi3EEENS4_18smem_ptr_flag_bitsILi16EEENST_INS5_IJNSA_ILi8EEESH_EEENS5_IJSH_SC_EEEEEEEvNS4_8identityES11_S1B_vS1C_EENS_8epilogue10collective18CollectiveEpilogueINS1E_23Sm100TmaWarpSpecializedILi3ELi2ELi32ELb1ELb0EEEJNS5_IJNSA_ILi128EEESG_SH_EEENS5_IJNST_IS1J_SC_EENST_INSA_ILi32EEESC_EEEEESJ_SK_SJ_SK_NS1E_6fusion15FusionCallbacksIS1I_NS1P_17LinearCombinationISJ_fSJ_fLNS_15FloatRoundStyleE2EEES1K_S1O_JEEENS4_5SM1004TMEM4LOAD26SM100_TMEM_LOAD_32dp32b32xENS4_13SM90_TMA_LOADENS12_INS13_ILi2ELi4ELi3EEES16_NST_INS5_IJS17_S1M_EEENS5_IJS1M_SC_EEEEEEENS4_39AutoVectorizingCopyWithAssumedAlignmentILi128EEENS4_14SM90_TMA_STOREES24_S26_S26_EEEvvEEEEvNT_6ParamsE)
        /*0044*/ 	.word	0x00000000
.L_29:


//--------------------- .nv.compat                --------------------------
	.section	.nv.compat,"",@"SHT_CUDA_COMPAT_INFO"
	.align	4
        /*0000*/ 	.byte	0x02, 0x09, 0x01, 0x00, 0x02, 0x02, 0x02, 0x00, 0x02, 0x05, 0x05, 0x00, 0x03, 0x07, 0x01, 0x01
        /*0010*/ 	.byte	0x02, 0x03, 0x01, 0x00, 0x02, 0x06, 0x01, 0x00, 0x04, 0x0b, 0x08, 0x00, 0x09, 0x00, 0x00, 0x00
        /*0020*/ 	.byte	0x00, 0x00, 0x00, 0x00


//--------------------- .nv.info._ZN7cutlass13device_kernelINS_4gemm6kernel13GemmUniversalIN4cute5tupleIJiiiiEEENS1_10collective13CollectiveMmaINS1_35MainloopSm100TmaUmmaWarpSpecializedILi40ELi2ELi4ENS5_IJNS4_1CILi2EEENSA_ILi1EEESC_EEEEENS5_IJNSA_ILi256EEENSA_ILi64EEENSA_ILi16EEEEEENS_6half_tENS5_IJlSC_lEEESJ_SK_NS4_8TiledMMAINS4_8MMA_AtomIJNS4_26SM100_MMA_F16BF16_2x1SM_SSISJ_SJ_fLi256ELi64ELNS4_4UMMA5MajorE0ELSP_0ELNSO_7ScaleInE0ELSQ_0EEEEEENS4_6LayoutINS5_IJSC_SC_SC_EEENS5_IJNSA_ILi0EEESV_SV_EEEEENS5_IJNS4_10UnderscoreESY_SY_EEEEENS4_18SM100_TMA_2SM_LOADENS4_14ComposedLayoutINS4_7SwizzleILi1ELi4ELi3EEENS4_18smem_ptr_flag_bitsILi16EEENST_INS5_IJNSA_ILi8EEESH_EEENS5_IJSH_SC_EEEEEEEvNS4_8identityES11_S1B_vS1C_EENS_8epilogue10collective18CollectiveEpilogueINS1E_23Sm100TmaWarpSpecializedILi3ELi2ELi32ELb1ELb0EEEJNS5_IJNSA_ILi128EEESG_SH_EEENS5_IJNST_IS1J_SC_EENST_INSA_ILi32EEESC_EEEEESJ_SK_SJ_SK_NS1E_6fusion15FusionCallbacksIS1I_NS1P_17LinearCombinationISJ_fSJ_fLNS_15FloatRoundStyleE2EEES1K_S1O_JEEENS4_5SM1004TMEM4LOAD26SM100_TMEM_LOAD_32dp32b32xENS4_13SM90_TMA_LOADENS12_INS13_ILi2ELi4ELi3EEES16_NST_INS5_IJS17_S1M_EEENS5_IJS1M_SC_EEEEEEENS4_39AutoVectorizingCopyWithAssumedAlignmentILi128EEENS4_14SM90_TMA_STOREES24_S26_S26_EEEvvEEEEvNT_6ParamsE --------------------------
	.section	.nv.info._ZN7cutlass13device_kernelINS_4gemm6kernel13GemmUniversalIN4cute5tupleIJiiiiEEENS1_10collective13CollectiveMmaINS1_35MainloopSm100TmaUmmaWarpSpecializedILi40ELi2ELi4ENS5_IJNS4_1CILi2EEENSA_ILi1EEESC_EEEEENS5_IJNSA_ILi256EEENSA_ILi64EEENSA_ILi16EEEEEENS_6half_tENS5_IJlSC_lEEESJ_SK_NS4_8TiledMMAINS4_8MMA_AtomIJNS4_26SM100_MMA_F16BF16_2x1SM_SSISJ_SJ_fLi256ELi64ELNS4_4UMMA5MajorE0ELSP_0ELNSO_7ScaleInE0ELSQ_0EEEEEENS4_6LayoutINS5_IJSC_SC_SC_EEENS5_IJNSA_ILi0EEESV_SV_EEEEENS5_IJNS4_10UnderscoreESY_SY_EEEEENS4_18SM100_TMA_2SM_LOADENS4_14ComposedLayoutINS4_7SwizzleILi1ELi4ELi3EEENS4_18smem_ptr_flag_bitsILi16EEENST_INS5_IJNSA_ILi8EEESH_EEENS5_IJSH_SC_EEEEEEEvNS4_8identityES11_S1B_vS1C_EENS_8epilogue10collective18CollectiveEpilogueINS1E_23Sm100TmaWarpSpecializedILi3ELi2ELi32ELb1ELb0EEEJNS5_IJNSA_ILi128EEESG_SH_EEENS5_IJNST_IS1J_SC_EENST_INSA_ILi32EEESC_EEEEESJ_SK_SJ_SK_NS1E_6fusion15FusionCallbacksIS1I_NS1P_17LinearCombinationISJ_fSJ_fLNS_15FloatRoundStyleE2EEES1K_S1O_JEEENS4_5SM1004TMEM4LOAD26SM100_TMEM_LOAD_32dp32b32xENS4_13SM90_TMA_LOADENS12_INS13_ILi2ELi4ELi3EEES16_NST_INS5_IJS17_S1M_EEENS5_IJS1M_SC_EEEEEEENS4_39AutoVectorizingCopyWithAssumedAlignmentILi128EEENS4_14SM90_TMA_STOREES24_S26_S26_EEEvvEEEEvNT_6ParamsE,"",@"SHT_CUDA_INFO"
	.sectionflags	@""
	.align	4


	//----- nvinfo : EIATTR_CUDA_API_VERSION
	.align		4
        /*0000*/ 	.byte	0x04, 0x37
        /*0002*/ 	.short	(.L_31 - .L_30)
.L_30:
        /*0004*/ 	.word	0x00000082


	//----- nvinfo : EIATTR_KPARAM_INFO
	.align		4
.L_31:
        /*0008*/ 	.byte	0x04, 0x17
        /*000a*/ 	.short	(.L_33 - .L_32)
.L_32:
        /*000c*/ 	.word	0x00000000
        /*0010*/ 	.short	0x0000
        /*0012*/ 	.short	0x0000
        /*0014*/ 	.byte	0x00, 0xf0, 0x01, 0x20


	//----- nvinfo : EIATTR_AT_ENTRY_FRAGMENTS
	.align		4
.L_33:
        /*0018*/ 	.byte	0x04, 0x4f
        /*001a*/ 	.short	(.L_35 - .L_34)


	//   ....[0]....
.L_34:
        /*001c*/ 	.word	0x00000007


	//----- nvinfo : EIATTR_RESERVED_SMEM_USED
	.align		4
.L_35:
        /*0020*/ 	.byte	0x01, 0x41
	.zero		2


	//----- nvinfo : EIATTR_SPARSE_MMA_MASK
	.align		4
        /*0024*/ 	.byte	0x03, 0x50
        /*0026*/ 	.short	0x0000


	//----- nvinfo : EIATTR_TCGEN05_2CTA_USED
	.align		4
        /*0028*/ 	.byte	0x01, 0x52
	.zero		2


	//----- nvinfo : EIATTR_MAXREG_COUNT
	.align		4
        /*002c*/ 	.byte	0x03, 0x1b
        /*002e*/ 	.short	0x00ff


	//----- nvinfo : EIATTR_NUM_BARRIERS
	.align		4
        /*0030*/ 	.byte	0x02, 0x4c
        /*0032*/ 	.byte	0x07
	.zero		1


	//----- nvinfo : EIATTR_EXTERNS
	.align		4
        /*0034*/ 	.byte	0x04, 0x0f
        /*0036*/ 	.short	(.L_37 - .L_36)


	//   ....[0]....
	.align		4
.L_36:
        /*0038*/ 	.word	index@(__assertfail)


	//----- nvinfo : EIATTR_MERCURY_ISA_VERSION
	.align		4
.L_37:
        /*003c*/ 	.byte	0x03, 0x5f
        /*003e*/ 	.short	0x0101


	//----- nvinfo : EIATTR_INT_WARP_WIDE_INSTR_OFFSETS
	.align		4
        /*0040*/ 	.byte	0x04, 0x31
        /*0042*/ 	.short	(.L_39 - .L_38)


	//   ....[0]....
.L_38:
        /*0044*/ 	.word	0x000011a0


	//   ....[1]....
        /*0048*/ 	.word	0x00001240


	//   ....[2]....
        /*004c*/ 	.word	0x000025a0


	//   ....[3]....
        /*0050*/ 	.word	0x00005760


	//   ....[4]....
        /*0054*/ 	.word	0x00005790


	//   ....[5]....
        /*0058*/ 	.word	0x000057e0


	//   ....[6]....
        /*005c*/ 	.word	0x000060d0


	//   ....[7]....
        /*0060*/ 	.word	0x000060f0


	//   ....[8]....
        /*0064*/ 	.word	0x000063c0


	//   ....[9]....
        /*0068*/ 	.word	0x000064f0


	//----- nvinfo : EIATTR_COOP_GROUP_MASK_REGIDS
	.align		4
.L_39:
        /*006c*/ 	.byte	0x04, 0x29
        /*006e*/ 	.short	(.L_41 - .L_40)


	//   ....[0]....
.L_40:
        /*0070*/ 	.word	0xffffffff


	//   ....[1]....
        /*0074*/ 	.word	0xffffffff


	//   ....[2]....
        /*0078*/ 	.word	0xffffffff


	//   ....[3]....
        /*007c*/ 	.word	0xffffffff


	//   ....[4]....
        /*0080*/ 	.word	0xffffffff


	//   ....[5]....
        /*0084*/ 	.word	0xffffffff


	//   ....[6]....
        /*0088*/ 	.word	0xffffffff


	//   ....[7]....
        /*008c*/ 	.word	0xffffffff


	//   ....[8]....
        /*0090*/ 	.word	0xffffffff


	//   ....[9]....
        /*0094*/ 	.word	0xffffffff


	//   ....[10]....
        /*0098*/ 	.word	0xffffffff


	//   ....[11]....
        /*009c*/ 	.word	0xffffffff


	//   ....[12]....
        /*00a0*/ 	.word	0xffffffff


	//   ....[13]....
        /*00a4*/ 	.word	0xffffffff


	//----- nvinfo : EIATTR_COOP_GROUP_INSTR_OFFSETS
	.align		4
.L_41:
        /*00a8*/ 	.byte	0x04, 0x28
        /*00aa*/ 	.short	(.L_43 - .L_42)


	//   ....[0]....
.L_42:
        /*00ac*/ 	.word	0x000000c0


	//   ....[1]....
        /*00b0*/ 	.word	0x00000500


	//   ....[2]....
        /*00b4*/ 	.word	0x00000b30


	//   ....[3]....
        /*00b8*/ 	.word	0x00000ca0


	//   ....[4]....
        /*00bc*/ 	.word	0x00000d90


	//   ....[5]....
        /*00c0*/ 	.word	0x00000ef0


	//   ....[6]....
        /*00c4*/ 	.word	0x00001080


	//   ....[7]....
        /*00c8*/ 	.word	0x000012c0


	//   ....[8]....
        /*00cc*/ 	.word	0x00002480


	//   ....[9]....
        /*00d0*/ 	.word	0x000046a0


	//   ....[10]....
        /*00d4*/ 	.word	0x00004b70


	//   ....[11]....
        /*00d8*/ 	.word	0x00004ba0


	//   ....[12]....
        /*00dc*/ 	.word	0x00005670


	//   ....[13]....
        /*00e0*/ 	.word	0x00005880


	//----- nvinfo : EIATTR_VRC_CTA_INIT_COUNT
	.align		4
.L_43:
        /*00e4*/ 	.byte	0x02, 0x4a
        /*00e6*/ 	.byte	0x80
	.zero		1


	//----- nvinfo : EIATTR_SYSCALL_OFFSETS
	.align		4
        /*00e8*/ 	.byte	0x04, 0x46
        /*00ea*/ 	.short	(.L_45 - .L_44)


	//   ....[0]....
.L_44:
        /*00ec*/ 	.word	0x000070a0


	//   ....[1]....
        /*00f0*/ 	.word	0x00007190


	//   ....[2]....
        /*00f4*/ 	.word	0x000079d0


	//   ....[3]....
        /*00f8*/ 	.word	0x00008680


	//----- nvinfo : EIATTR_MBARRIER_INSTR_OFFSETS
	.align		4
.L_45:
        /*00fc*/ 	.byte	0x04, 0x39
        /*00fe*/ 	.short	(.L_47 - .L_46)


	//   ....[0]....
.L_46:
        /*0100*/ 	.word	0x00000610
        /*0104*/ 	.word	0x000000ff
        /*0108*/ 	.word	0x00000000
        /*010c*/ 	.short	0x0100
        /*010e*/ 	.byte	0x08
	.zero		1


	//   ....[1]....
        /*0110*/ 	.word	0x00000620
        /*0114*/ 	.word	0x000000ff
        /*0118*/ 	.word	0x00000140
        /*011c*/ 	.short	0x0100
        /*011e*/ 	.byte	0x08
	.zero		1


	//   ....[2]....
        /*0120*/ 	.word	0x00000630
        /*0124*/ 	.word	0x000000ff
        /*0128*/ 	.word	0x00000008
        /*012c*/ 	.short	0x0100
        /*012e*/ 	.byte	0x08
	.zero		1


	//   ....[3]....
        /*0130*/ 	.word	0x00000640
        /*0134*/ 	.word	0x000000ff
        /*0138*/ 	.word	0x00000148
        /*013c*/ 	.short	0x0100
        /*013e*/ 	.byte	0x08
	.zero		1


	//   ....[4]....
        /*0140*/ 	.word	0x00000650
        /*0144*/ 	.word	0x000000ff
        /*0148*/ 	.word	0x00000010
        /*014c*/ 	.short	0x0100
        /*014e*/ 	.byte	0x08
	.zero		1


	//   ....[5]....
        /*0150*/ 	.word	0x00000660
        /*0154*/ 	.word	0x000000ff
        /*0158*/ 	.word	0x00000150
        /*015c*/ 	.short	0x0100
        /*015e*/ 	.byte	0x08
	.zero		1


	//   ....[6]....
        /*0160*/ 	.word	0x00000670
        /*0164*/ 	.word	0x000000ff
        /*0168*/ 	.word	0x00000018
        /*016c*/ 	.short	0x0100
        /*016e*/ 	.byte	0x08
	.zero		1


	//   ....[7]....
        /*0170*/ 	.word	0x00000680
        /*0174*/ 	.word	0x000000ff
        /*0178*/ 	.word	0x00000158
        /*017c*/ 	.short	0x0100
        /*017e*/ 	.byte	0x08
	.zero		1


	//   ....[8]....
        /*0180*/ 	.word	0x00000690
        /*0184*/ 	.word	0x000000ff
        /*0188*/ 	.word	0x00000020
        /*018c*/ 	.short	0x0100
        /*018e*/ 	.byte	0x08
	.zero		1


	//   ....[9]....
        /*0190*/ 	.word	0x000006a0
        /*0194*/ 	.word	0x000000ff
        /*0198*/ 	.word	0x00000160
        /*019c*/ 	.short	0x0100
        /*019e*/ 	.byte	0x08
	.zero		1


	//   ....[10]....
        /*01a0*/ 	.word	0x000006b0
        /*01a4*/ 	.word	0x000000ff
        /*01a8*/ 	.word	0x00000028
        /*01ac*/ 	.short	0x0100
        /*01ae*/ 	.byte	0x08
	.zero		1


	//   ....[11]....
        /*01b0*/ 	.word	0x000006c0
        /*01b4*/ 	.word	0x000000ff
        /*01b8*/ 	.word	0x00000168
        /*01bc*/ 	.short	0x0100
        /*01be*/ 	.byte	0x08
	.zero		1


	//   ....[12]....
        /*01c0*/ 	.word	0x000006d0
        /*01c4*/ 	.word	0x000000ff
        /*01c8*/ 	.word	0x00000030
        /*01cc*/ 	.short	0x0100
        /*01ce*/ 	.byte	0x08
	.zero		1


	//   ....[13]....
        /*01d0*/ 	.word	0x000006e0
        /*01d4*/ 	.word	0x000000ff
        /*01d8*/ 	.word	0x00000170
        /*01dc*/ 	.short	0x0100
        /*01de*/ 	.byte	0x08
	.zero		1


	//   ....[14]....
        /*01e0*/ 	.word	0x000006f0
        /*01e4*/ 	.word	0x000000ff
        /*01e8*/ 	.word	0x00000038
        /*01ec*/ 	.short	0x0100
        /*01ee*/ 	.byte	0x08
	.zero		1


	//   ....[15]....
        /*01f0*/ 	.word	0x00000700
        /*01f4*/ 	.word	0x000000ff
        /*01f8*/ 	.word	0x00000178
        /*01fc*/ 	.short	0x0100
        /*01fe*/ 	.byte	0x08
	.zero		1


	//   ....[16]....
        /*0200*/ 	.word	0x00000710
        /*0204*/ 	.word	0x000000ff
        /*0208*/ 	.word	0x00000040
        /*020c*/ 	.short	0x0100
        /*020e*/ 	.byte	0x08
	.zero		1


	//   ....[17]....
        /*0210*/ 	.word	0x00000720
        /*0214*/ 	.word	0x000000ff
        /*0218*/ 	.word	0x00000180
        /*021c*/ 	.short	0x0100
        /*021e*/ 	.byte	0x08
	.zero		1


	//   ....[18]....
        /*0220*/ 	.word	0x00000730
        /*0224*/ 	.word	0x000000ff
        /*0228*/ 	.word	0x00000048
        /*022c*/ 	.short	0x0100
        /*022e*/ 	.byte	0x08
	.zero		1


	//   ....[19]....
        /*0230*/ 	.word	0x00000740
        /*0234*/ 	.word	0x000000ff
        /*0238*/ 	.word	0x00000188
        /*023c*/ 	.short	0x0100
        /*023e*/ 	.byte	0x08
	.zero		1


	//   ....[20]....
        /*0240*/ 	.word	0x00000750
        /*0244*/ 	.word	0x000000ff
        /*0248*/ 	.word	0x00000050
        /*024c*/ 	.short	0x0100
        /*024e*/ 	.byte	0x08
	.zero		1


	//   ....[21]....
        /*0250*/ 	.word	0x00000760
        /*0254*/ 	.word	0x000000ff
        /*0258*/ 	.word	0x00000190
        /*025c*/ 	.short	0x0100
        /*025e*/ 	.byte	0x08
	.zero		1


	//   ....[22]....
        /*0260*/ 	.word	0x00000770
        /*0264*/ 	.word	0x000000ff
        /*0268*/ 	.word	0x00000058
        /*026c*/ 	.short	0x0100
        /*026e*/ 	.byte	0x08
	.zero		1


	//   ....[23]....
        /*0270*/ 	.word	0x00000780
        /*0274*/ 	.word	0x000000ff
        /*0278*/ 	.word	0x00000198
        /*027c*/ 	.short	0x0100
        /*027e*/ 	.byte	0x08
	.zero		1


	//   ....[24]....
        /*0280*/ 	.word	0x00000790
        /*0284*/ 	.word	0x000000ff
        /*0288*/ 	.word	0x00000060
        /*028c*/ 	.short	0x0100
        /*028e*/ 	.byte	0x08
	.zero		1


	//   ....[25]....
        /*0290*/ 	.word	0x000007a0
        /*0294*/ 	.word	0x000000ff
        /*0298*/ 	.word	0x000001a0
        /*029c*/ 	.short	0x0100
        /*029e*/ 	.byte	0x08
	.zero		1


	//   ....[26]....
        /*02a0*/ 	.word	0x000007b0
        /*02a4*/ 	.word	0x000000ff
        /*02a8*/ 	.word	0x00000068
        /*02ac*/ 	.short	0x0100
        /*02ae*/ 	.byte	0x08
	.zero		1


	//   ....[27]....
        /*02b0*/ 	.word	0x000007c0
        /*02b4*/ 	.word	0x000000ff
        /*02b8*/ 	.word	0x000001a8
        /*02bc*/ 	.short	0x0100
        /*02be*/ 	.byte	0x08
	.zero		1


	//   ....[28]....
        /*02c0*/ 	.word	0x000007d0
        /*02c4*/ 	.word	0x000000ff
        /*02c8*/ 	.word	0x00000070
        /*02cc*/ 	.short	0x0100
        /*02ce*/ 	.byte	0x08
	.zero		1


	//   ....[29]....
        /*02d0*/ 	.word	0x000007e0
        /*02d4*/ 	.word	0x000000ff
        /*02d8*/ 	.word	0x000001b0
        /*02dc*/ 	.short	0x0100
        /*02de*/ 	.byte	0x08
	.zero		1


	//   ....[30]....
        /*02e0*/ 	.word	0x000007f0
        /*02e4*/ 	.word	0x000000ff
        /*02e8*/ 	.word	0x00000078
        /*02ec*/ 	.short	0x0100
        /*02ee*/ 	.byte	0x08
	.zero		1


	//   ....[31]....
        /*02f0*/ 	.word	0x00000800
        /*02f4*/ 	.word	0x000000ff
        /*02f8*/ 	.word	0x000001b8
        /*02fc*/ 	.short	0x0100
        /*02fe*/ 	.byte	0x08
	.zero		1


	//   ....[32]....
        /*0300*/ 	.word	0x00000810
        /*0304*/ 	.word	0x000000ff
        /*0308*/ 	.word	0x00000080
        /*030c*/ 	.short	0x0100
        /*030e*/ 	.byte	0x08
	.zero		1


	//   ....[33]....
        /*0310*/ 	.word	0x00000820
        /*0314*/ 	.word	0x000000ff
        /*0318*/ 	.word	0x000001c0
        /*031c*/ 	.short	0x0100
        /*031e*/ 	.byte	0x08
	.zero		1


	//   ....[34]....
        /*0320*/ 	.word	0x00000830
        /*0324*/ 	.word	0x000000ff
        /*0328*/ 	.word	0x00000088
        /*032c*/ 	.short	0x0100
        /*032e*/ 	.byte	0x08
	.zero		1


	//   ....[35]....
        /*0330*/ 	.word	0x00000840
        /*0334*/ 	.word	0x000000ff
        /*0338*/ 	.word	0x000001c8
        /*033c*/ 	.short	0x0100
        /*033e*/ 	.byte	0x08
	.zero		1


	//   ....[36]....
        /*0340*/ 	.word	0x00000850
        /*0344*/ 	.word	0x000000ff
        /*0348*/ 	.word	0x00000090
        /*034c*/ 	.short	0x0100
        /*034e*/ 	.byte	0x08
	.zero		1


	//   ....[37]....
        /*0350*/ 	.word	0x00000860
        /*0354*/ 	.word	0x000000ff
        /*0358*/ 	.word	0x000001d0
        /*035c*/ 	.short	0x0100
        /*035e*/ 	.byte	0x08
	.zero		1


	//   ....[38]....
        /*0360*/ 	.word	0x00000870
        /*0364*/ 	.word	0x000000ff
        /*0368*/ 	.word	0x00000098
        /*036c*/ 	.short	0x0100
        /*036e*/ 	.byte	0x08
	.zero		1


	//   ....[39]....
        /*0370*/ 	.word	0x00000880
        /*0374*/ 	.word	0x000000ff
        /*0378*/ 	.word	0x000001d8
        /*037c*/ 	.short	0x0100
        /*037e*/ 	.byte	0x08
	.zero		1


	//   ....[40]....
        /*0380*/ 	.word	0x00000890
        /*0384*/ 	.word	0x000000ff
        /*0388*/ 	.word	0x000000a0
        /*038c*/ 	.short	0x0100
        /*038e*/ 	.byte	0x08
	.zero		1


	//   ....[41]....
        /*0390*/ 	.word	0x000008a0
        /*0394*/ 	.word	0x000000ff
        /*0398*/ 	.word	0x000001e0
        /*039c*/ 	.short	0x0100
        /*039e*/ 	.byte	0x08
	.zero		1


	//   ....[42]....
        /*03a0*/ 	.word	0x000008b0
        /*03a4*/ 	.word	0x000000ff
        /*03a8*/ 	.word	0x000000a8
        /*03ac*/ 	.short	0x0100
        /*03ae*/ 	.byte	0x08
	.zero		1


	//   ....[43]....
        /*03b0*/ 	.word	0x000008c0
        /*03b4*/ 	.word	0x000000ff
        /*03b8*/ 	.word	0x000001e8
        /*03bc*/ 	.short	0x0100
        /*03be*/ 	.byte	0x08
	.zero		1


	//   ....[44]....
        /*03c0*/ 	.word	0x000008d0
        /*03c4*/ 	.word	0x000000ff
        /*03c8*/ 	.word	0x000000b0
        /*03cc*/ 	.short	0x0100
        /*03ce*/ 	.byte	0x08
	.zero		1


	//   ....[45]....
        /*03d0*/ 	.word	0x000008e0
        /*03d4*/ 	.word	0x000000ff
        /*03d8*/ 	.word	0x000001f0
        /*03dc*/ 	.short	0x0100
        /*03de*/ 	.byte	0x08
	.zero		1


	//   ....[46]....
        /*03e0*/ 	.word	0x000008f0
        /*03e4*/ 	.word	0x000000ff
        /*03e8*/ 	.word	0x000000b8
        /*03ec*/ 	.short	0x0100
        /*03ee*/ 	.byte	0x08
	.zero		1


	//   ....[47]....
        /*03f0*/ 	.word	0x00000900
        /*03f4*/ 	.word	0x000000ff
        /*03f8*/ 	.word	0x000001f8
        /*03fc*/ 	.short	0x0100
        /*03fe*/ 	.byte	0x08
	.zero		1


	//   ....[48]....
        /*0400*/ 	.word	0x00000910
        /*0404*/ 	.word	0x000000ff
        /*0408*/ 	.word	0x000000c0
        /*040c*/ 	.short	0x0100
        /*040e*/ 	.byte	0x08
	.zero		1


	//   ....[49]....
        /*0410*/ 	.word	0x00000920
        /*0414*/ 	.word	0x000000ff
        /*0418*/ 	.word	0x00000200
        /*041c*/ 	.short	0x0100
        /*041e*/ 	.byte	0x08
	.zero		1


	//   ....[50]....
        /*0420*/ 	.word	0x00000930
        /*0424*/ 	.word	0x000000ff
        /*0428*/ 	.word	0x000000c8
        /*042c*/ 	.short	0x0100
        /*042e*/ 	.byte	0x08
	.zero		1


	//   ....[51]....
        /*0430*/ 	.word	0x00000940
        /*0434*/ 	.word	0x000000ff
        /*0438*/ 	.word	0x00000208
        /*043c*/ 	.short	0x0100
        /*043e*/ 	.byte	0x08
	.zero		1


	//   ....[52]....
        /*0440*/ 	.word	0x00000950
        /*0444*/ 	.word	0x000000ff
        /*0448*/ 	.word	0x000000d0
        /*044c*/ 	.short	0x0100
        /*044e*/ 	.byte	0x08
	.zero		1


	//   ....[53]....
        /*0450*/ 	.word	0x00000960
        /*0454*/ 	.word	0x000000ff
        /*0458*/ 	.word	0x00000210
        /*045c*/ 	.short	0x0100
        /*045e*/ 	.byte	0x08
	.zero		1


	//   ....[54]....
        /*0460*/ 	.word	0x00000970
        /*0464*/ 	.word	0x000000ff
        /*0468*/ 	.word	0x000000d8
        /*046c*/ 	.short	0x0100
        /*046e*/ 	.byte	0x08
	.zero		1


	//   ....[55]....
        /*0470*/ 	.word	0x00000980
        /*0474*/ 	.word	0x000000ff
        /*0478*/ 	.word	0x00000218
        /*047c*/ 	.short	0x0100
        /*047e*/ 	.byte	0x08
	.zero		1


	//   ....[56]....
        /*0480*/ 	.word	0x00000990
        /*0484*/ 	.word	0x000000ff
        /*0488*/ 	.word	0x000000e0
        /*048c*/ 	.short	0x0100
        /*048e*/ 	.byte	0x08
	.zero		1


	//   ....[57]....
        /*0490*/ 	.word	0x000009a0
        /*0494*/ 	.word	0x000000ff
        /*0498*/ 	.word	0x00000220
        /*049c*/ 	.short	0x0100
        /*049e*/ 	.byte	0x08
	.zero		1


	//   ....[58]....
        /*04a0*/ 	.word	0x000009b0
        /*04a4*/ 	.word	0x000000ff
        /*04a8*/ 	.word	0x000000e8
        /*04ac*/ 	.short	0x0100
        /*04ae*/ 	.byte	0x08
	.zero		1


	//   ....[59]....
        /*04b0*/ 	.word	0x000009c0
        /*04b4*/ 	.word	0x000000ff
        /*04b8*/ 	.word	0x00000228
        /*04bc*/ 	.short	0x0100
        /*04be*/ 	.byte	0x08
	.zero		1


	//   ....[60]....
        /*04c0*/ 	.word	0x000009d0
        /*04c4*/ 	.word	0x000000ff
        /*04c8*/ 	.word	0x000000f0
        /*04cc*/ 	.short	0x0100
        /*04ce*/ 	.byte	0x08
	.zero		1


	//   ....[61]....
        /*04d0*/ 	.word	0x000009e0
        /*04d4*/ 	.word	0x000000ff
        /*04d8*/ 	.word	0x00000230
        /*04dc*/ 	.short	0x0100
        /*04de*/ 	.byte	0x08
	.zero		1


	//   ....[62]....
        /*04e0*/ 	.word	0x000009f0
        /*04e4*/ 	.word	0x000000ff
        /*04e8*/ 	.word	0x000000f8
        /*04ec*/ 	.short	0x0100
        /*04ee*/ 	.byte	0x08
	.zero		1


	//   ....[63]....
        /*04f0*/ 	.word	0x00000a00
        /*04f4*/ 	.word	0x000000ff
        /*04f8*/ 	.word	0x00000238
        /*04fc*/ 	.short	0x0100
        /*04fe*/ 	.byte	0x08
	.zero		1


	//   ....[64]....
        /*0500*/ 	.word	0x00000a10
        /*0504*/ 	.word	0x000000ff
        /*0508*/ 	.word	0x00000100
        /*050c*/ 	.short	0x0100
        /*050e*/ 	.byte	0x08
	.zero		1


	//   ....[65]....
        /*0510*/ 	.word	0x00000a20
        /*0514*/ 	.word	0x000000ff
        /*0518*/ 	.word	0x00000240
        /*051c*/ 	.short	0x0100
        /*051e*/ 	.byte	0x08
	.zero		1


	//   ....[66]....
        /*0520*/ 	.word	0x00000a30
        /*0524*/ 	.word	0x000000ff
        /*0528*/ 	.word	0x00000108
        /*052c*/ 	.short	0x0100
        /*052e*/ 	.byte	0x08
	.zero		1


	//   ....[67]....
        /*0530*/ 	.word	0x00000a40
        /*0534*/ 	.word	0x000000ff
        /*0538*/ 	.word	0x00000248
        /*053c*/ 	.short	0x0100
        /*053e*/ 	.byte	0x08
	.zero		1


	//   ....[68]....
        /*0540*/ 	.word	0x00000a50
        /*0544*/ 	.word	0x000000ff
        /*0548*/ 	.word	0x00000110
        /*054c*/ 	.short	0x0100
        /*054e*/ 	.byte	0x08
	.zero		1


	//   ....[69]....
        /*0550*/ 	.word	0x00000a60
        /*0554*/ 	.word	0x000000ff
        /*0558*/ 	.word	0x00000250
        /*055c*/ 	.short	0x0100
        /*055e*/ 	.byte	0x08
	.zero		1


	//   ....[70]....
        /*0560*/ 	.word	0x00000a70
        /*0564*/ 	.word	0x000000ff
        /*0568*/ 	.word	0x00000118
        /*056c*/ 	.short	0x0100
        /*056e*/ 	.byte	0x08
	.zero		1


	//   ....[71]....
        /*0570*/ 	.word	0x00000a80
        /*0574*/ 	.word	0x000000ff
        /*0578*/ 	.word	0x00000258
        /*057c*/ 	.short	0x0100
        /*057e*/ 	.byte	0x08
	.zero		1


	//   ....[72]....
        /*0580*/ 	.word	0x00000a90
        /*0584*/ 	.word	0x000000ff
        /*0588*/ 	.word	0x00000120
        /*058c*/ 	.short	0x0100
        /*058e*/ 	.byte	0x08
	.zero		1


	//   ....[73]....
        /*0590*/ 	.word	0x00000aa0
        /*0594*/ 	.word	0x000000ff
        /*0598*/ 	.word	0x00000260
        /*059c*/ 	.short	0x0100
        /*059e*/ 	.byte	0x08
	.zero		1


	//   ....[74]....
        /*05a0*/ 	.word	0x00000ab0
        /*05a4*/ 	.word	0x000000ff
        /*05a8*/ 	.word	0x00000128
        /*05ac*/ 	.short	0x0100
        /*05ae*/ 	.byte	0x08
	.zero		1


	//   ....[75]....
        /*05b0*/ 	.word	0x00000ac0
        /*05b4*/ 	.word	0x000000ff
        /*05b8*/ 	.word	0x00000268
        /*05bc*/ 	.short	0x0100
        /*05be*/ 	.byte	0x08
	.zero		1


	//   ....[76]....
        /*05c0*/ 	.word	0x00000ad0
        /*05c4*/ 	.word	0x000000ff
        /*05c8*/ 	.word	0x00000130
        /*05cc*/ 	.short	0x0100
        /*05ce*/ 	.byte	0x08
	.zero		1


	//   ....[77]....
        /*05d0*/ 	.word	0x00000ae0
        /*05d4*/ 	.word	0x000000ff
        /*05d8*/ 	.word	0x00000270
        /*05dc*/ 	.short	0x0100
        /*05de*/ 	.byte	0x08
	.zero		1


	//   ....[78]....
        /*05e0*/ 	.word	0x00000af0
        /*05e4*/ 	.word	0x000000ff
        /*05e8*/ 	.word	0x00000138
        /*05ec*/ 	.short	0x0100
        /*05ee*/ 	.byte	0x08
	.zero		1


	//   ....[79]....
        /*05f0*/ 	.word	0x00000b00
        /*05f4*/ 	.word	0x000000ff
        /*05f8*/ 	.word	0x00000278
        /*05fc*/ 	.short	0x0100
        /*05fe*/ 	.byte	0x08
	.zero		1


	//   ....[80]....
        /*0600*/ 	.word	0x00000c30
        /*0604*/ 	.word	0x000000ff
        /*0608*/ 	.word	0x00000280
        /*060c*/ 	.short	0x0100
        /*060e*/ 	.byte	0x09
	.zero		1


	//   ....[81]....
        /*0610*/ 	.word	0x00000c40
        /*0614*/ 	.word	0x000000ff
        /*0618*/ 	.word	0x00000298
        /*061c*/ 	.short	0x0100
        /*061e*/ 	.byte	0x09
	.zero		1


	//   ....[82]....
        /*0620*/ 	.word	0x00000c50
        /*0624*/ 	.word	0x000000ff
        /*0628*/ 	.word	0x00000288
        /*062c*/ 	.short	0x0100
        /*062e*/ 	.byte	0x09
	.zero		1


	//   ....[83]....
        /*0630*/ 	.word	0x00000c60
        /*0634*/ 	.word	0x000000ff
        /*0638*/ 	.word	0x000002a0
        /*063c*/ 	.short	0x0100
        /*063e*/ 	.byte	0x09
	.zero		1


	//   ....[84]....
        /*0640*/ 	.word	0x00000c70
        /*0644*/ 	.word	0x000000ff
        /*0648*/ 	.word	0x00000290
        /*064c*/ 	.short	0x0100
        /*064e*/ 	.byte	0x09
	.zero		1


	//   ....[85]....
        /*0650*/ 	.word	0x00000c80
        /*0654*/ 	.word	0x000000ff
        /*0658*/ 	.word	0x000002a8
        /*065c*/ 	.short	0x0100
        /*065e*/ 	.byte	0x09
	.zero		1


	//   ....[86]....
        /*0660*/ 	.word	0x00000d60
        /*0664*/ 	.word	0x000000ff
        /*0668*/ 	.word	0x000002b0
        /*066c*/ 	.short	0x0100
        /*066e*/ 	.byte	0x08
	.zero		1


	//   ....[87]....
        /*0670*/ 	.word	0x00000d70
        /*0674*/ 	.word	0x000000ff
        /*0678*/ 	.word	0x000002b8
        /*067c*/ 	.short	0x0100
        /*067e*/ 	.byte	0x08
	.zero		1


	//   ....[88]....
        /*0680*/ 	.word	0x00000ea0
        /*0684*/ 	.word	0x000000ff
        /*0688*/ 	.word	0x000002c0
        /*068c*/ 	.short	0x0100
        /*068e*/ 	.byte	0x08
	.zero		1


	//   ....[89]....
        /*0690*/ 	.word	0x00000eb0
        /*0694*/ 	.word	0x000000ff
        /*0698*/ 	.word	0x000002d0
        /*069c*/ 	.short	0x0100
        /*069e*/ 	.byte	0x08
	.zero		1


	//   ....[90]....
        /*06a0*/ 	.word	0x00000ec0
        /*06a4*/ 	.word	0x000000ff
        /*06a8*/ 	.word	0x000002c8
        /*06ac*/ 	.short	0x0100
        /*06ae*/ 	.byte	0x08
	.zero		1


	//   ....[91]....
        /*06b0*/ 	.word	0x00000ed0
        /*06b4*/ 	.word	0x000000ff
        /*06b8*/ 	.word	0x000002d8
        /*06bc*/ 	.short	0x0100
        /*06be*/ 	.byte	0x08
	.zero		1


	//   ....[92]....
        /*06c0*/ 	.word	0x00000ff0
        /*06c4*/ 	.word	0x000000ff
        /*06c8*/ 	.word	0x000002e0
        /*06cc*/ 	.short	0x0100
        /*06ce*/ 	.byte	0x09
	.zero		1


	//   ....[93]....
        /*06d0*/ 	.word	0x00001000
        /*06d4*/ 	.word	0x000000ff
        /*06d8*/ 	.word	0x00000300
        /*06dc*/ 	.short	0x0100
        /*06de*/ 	.byte	0x09
	.zero		1


	//   ....[94]....
        /*06e0*/ 	.word	0x00001010
        /*06e4*/ 	.word	0x000000ff
        /*06e8*/ 	.word	0x000002e8
        /*06ec*/ 	.short	0x0100
        /*06ee*/ 	.byte	0x09
	.zero		1


	//   ....[95]....
        /*06f0*/ 	.word	0x00001020
        /*06f4*/ 	.word	0x000000ff
        /*06f8*/ 	.word	0x00000308
        /*06fc*/ 	.short	0x0100
        /*06fe*/ 	.byte	0x09
	.zero		1


	//   ....[96]....
        /*0700*/ 	.word	0x00001030
        /*0704*/ 	.word	0x000000ff
        /*0708*/ 	.word	0x000002f0
        /*070c*/ 	.short	0x0100
        /*070e*/ 	.byte	0x09
	.zero		1


	//   ....[97]....
        /*0710*/ 	.word	0x00001040
        /*0714*/ 	.word	0x000000ff
        /*0718*/ 	.word	0x00000310
        /*071c*/ 	.short	0x0100
        /*071e*/ 	.byte	0x09
	.zero		1


	//   ....[98]....
        /*0720*/ 	.word	0x00001050
        /*0724*/ 	.word	0x000000ff
        /*0728*/ 	.word	0x000002f8
        /*072c*/ 	.short	0x0100
        /*072e*/ 	.byte	0x09
	.zero		1


	//   ....[99]....
        /*0730*/ 	.word	0x00001060
        /*0734*/ 	.word	0x000000ff
        /*0738*/ 	.word	0x00000318
        /*073c*/ 	.short	0x0100
        /*073e*/ 	.byte	0x09
	.zero		1


	//   ....[100]....
        /*0740*/ 	.word	0x00001150
        /*0744*/ 	.word	0x000000ff
        /*0748*/ 	.word	0x00000320
        /*074c*/ 	.short	0x0100
        /*074e*/ 	.byte	0x08
	.zero		1


	//   ....[101]....
        /*0750*/ 	.word	0x00001160
        /*0754*/ 	.word	0x000000ff
        /*0758*/ 	.word	0x00000330
        /*075c*/ 	.short	0x0100
        /*075e*/ 	.byte	0x08
	.zero		1


	//   ....[102]....
        /*0760*/ 	.word	0x00001170
        /*0764*/ 	.word	0x000000ff
        /*0768*/ 	.word	0x00000328
        /*076c*/ 	.short	0x0100
        /*076e*/ 	.byte	0x08
	.zero		1


	//   ....[103]....
        /*0770*/ 	.word	0x00001180
        /*0774*/ 	.word	0x000000ff
        /*0778*/ 	.word	0x00000338
        /*077c*/ 	.short	0x0100
        /*077e*/ 	.byte	0x08
	.zero		1


	//   ....[104]....
        /*0780*/ 	.word	0x00001270
        /*0784*/ 	.word	0x000000ff
        /*0788*/ 	.word	0x00000340
        /*078c*/ 	.short	0x0100
        /*078e*/ 	.byte	0x06
	.zero		1


	//   ....[105]....
        /*0790*/ 	.word	0x00001c80
        /*0794*/ 	.word	0x00000002
        /*0798*/ 	.word	0x00000330
        /*079c*/ 	.short	0x010a
        /*079e*/ 	.byte	0xff
	.zero		1


	//   ....[106]....
        /*07a0*/ 	.word	0x00001cb0
        /*07a4*/ 	.word	0x00000002
        /*07a8*/ 	.word	0x00000320
        /*07ac*/ 	.short	0x0101
        /*07ae*/ 	.byte	0xff
	.zero		1


	//   ....[107]....
        /*07b0*/ 	.word	0x00001d80
        /*07b4*/ 	.word	0x000000ff
        /*07b8*/ 	.word	0x00000140
        /*07bc*/ 	.short	0x010a
        /*07be*/ 	.byte	0x08
	.zero		1


	//   ....[108]....
        /*07c0*/ 	.word	0x00001e80
        /*07c4*/ 	.word	0x000000ff
        /*07c8*/ 	.word	0x00000140
        /*07cc*/ 	.short	0x010a
        /*07ce*/ 	.byte	0x21
	.zero		1


	//   ....[109]....
        /*07d0*/ 	.word	0x00002030
        /*07d4*/ 	.word	0x000000ff
        /*07d8*/ 	.word	0x00000140
        /*07dc*/ 	.short	0x010a
        /*07de*/ 	.byte	0x08
	.zero		1


	//   ....[110]....
        /*07e0*/ 	.word	0x00002130
        /*07e4*/ 	.word	0x000000ff
        /*07e8*/ 	.word	0x000002b8
        /*07ec*/ 	.short	0x0101
        /*07ee*/ 	.byte	0x04
	.zero		1


	//   ....[111]....
        /*07f0*/ 	.word	0x00002150
        /*07f4*/ 	.word	0x000000ff
        /*07f8*/ 	.word	0x00000140
        /*07fc*/ 	.short	0x010a
        /*07fe*/ 	.byte	0x08
	.zero		1


	//   ....[112]....
        /*0800*/ 	.word	0x000021d0
        /*0804*/ 	.word	0x000000ff
        /*0808*/ 	.word	0x00000140
        /*080c*/ 	.short	0x010a
        /*080e*/ 	.byte	0x11
	.zero		1


	//   ....[113]....
        /*0810*/ 	.word	0x00002360
        /*0814*/ 	.word	0x000000ff
        /*0818*/ 	.word	0x00000140
        /*081c*/ 	.short	0x010a
        /*081e*/ 	.byte	0x08
	.zero		1


	//   ....[114]....
        /*0820*/ 	.word	0x000024b0
        /*0824*/ 	.word	0x00000002
        /*0828*/ 	.word	0x000002c0
        /*082c*/ 	.short	0x010a
        /*082e*/ 	.byte	0xff
	.zero		1


	//   ....[115]....
        /*0830*/ 	.word	0x00002570
        /*0834*/ 	.word	0x00000002
        /*0838*/ 	.word	0x00000000
        /*083c*/ 	.short	0x0101
        /*083e*/ 	.byte	0xff
	.zero		1


	//   ....[116]....
        /*0840*/ 	.word	0x00002ad0
        /*0844*/ 	.word	0x000000ff
        /*0848*/ 	.word	0x00000000
        /*084c*/ 	.short	0x010a
        /*084e*/ 	.byte	0x05
	.zero		1


	//   ....[117]....
        /*0850*/ 	.word	0x00002b60
        /*0854*/ 	.word	0x000000ff
        /*0858*/ 	.word	0x00000000
        /*085c*/ 	.short	0x010a
        /*085e*/ 	.byte	0x05
	.zero		1


	//   ....[118]....
        /*0860*/ 	.word	0x00002bf0
        /*0864*/ 	.word	0x000000ff
        /*0868*/ 	.word	0x00000000
        /*086c*/ 	.short	0x010a
        /*086e*/ 	.byte	0x05
	.zero		1


	//   ....[119]....
        /*0870*/ 	.word	0x00002c80
        /*0874*/ 	.word	0x000000ff
        /*0878*/ 	.word	0x00000000
        /*087c*/ 	.short	0x010a
        /*087e*/ 	.byte	0x05
	.zero		1


	//   ....[120]....
        /*0880*/ 	.word	0x00002d10
        /*0884*/ 	.word	0x000000ff
        /*0888*/ 	.word	0x00000000
        /*088c*/ 	.short	0x010a
        /*088e*/ 	.byte	0x05
	.zero		1


	//   ....[121]....
        /*0890*/ 	.word	0x00002da0
        /*0894*/ 	.word	0x000000ff
        /*0898*/ 	.word	0x00000000
        /*089c*/ 	.short	0x010a
        /*089e*/ 	.byte	0x05
	.zero		1


	//   ....[122]....
        /*08a0*/ 	.word	0x00002e30
        /*08a4*/ 	.word	0x000000ff
        /*08a8*/ 	.word	0x00000000
        /*08ac*/ 	.short	0x010a
        /*08ae*/ 	.byte	0x05
	.zero		1


	//   ....[123]....
        /*08b0*/ 	.word	0x00002ec0
        /*08b4*/ 	.word	0x000000ff
        /*08b8*/ 	.word	0x00000000
        /*08bc*/ 	.short	0x010a
        /*08be*/ 	.byte	0x05
	.zero		1


	//   ....[124]....
        /*08c0*/ 	.word	0x00002f50
        /*08c4*/ 	.word	0x000000ff
        /*08c8*/ 	.word	0x00000000
        /*08cc*/ 	.short	0x010a
        /*08ce*/ 	.byte	0x05
	.zero		1


	//   ....[125]....
        /*08d0*/ 	.word	0x00002fe0
        /*08d4*/ 	.word	0x000000ff
        /*08d8*/ 	.word	0x00000000
        /*08dc*/ 	.short	0x010a
        /*08de*/ 	.byte	0x05
	.zero		1


	//   ....[126]....
        /*08e0*/ 	.word	0x00003070
        /*08e4*/ 	.word	0x000000ff
        /*08e8*/ 	.word	0x00000000
        /*08ec*/ 	.short	0x010a
        /*08ee*/ 	.byte	0x05
	.zero		1


	//   ....[127]....
        /*08f0*/ 	.word	0x00003100
        /*08f4*/ 	.word	0x000000ff
        /*08f8*/ 	.word	0x00000000
        /*08fc*/ 	.short	0x010a
        /*08fe*/ 	.byte	0x05
	.zero		1


	//   ....[128]....
        /*0900*/ 	.word	0x00003190
        /*0904*/ 	.word	0x000000ff
        /*0908*/ 	.word	0x00000000
        /*090c*/ 	.short	0x010a
        /*090e*/ 	.byte	0x05
	.zero		1


	//   ....[129]....
        /*0910*/ 	.word	0x00003220
        /*0914*/ 	.word	0x000000ff
        /*0918*/ 	.word	0x00000000
        /*091c*/ 	.short	0x010a
        /*091e*/ 	.byte	0x05
	.zero		1


	//   ....[130]....
        /*0920*/ 	.word	0x000032b0
        /*0924*/ 	.word	0x000000ff
        /*0928*/ 	.word	0x00000000
        /*092c*/ 	.short	0x010a
        /*092e*/ 	.byte	0x05
	.zero		1


	//   ....[131]....
        /*0930*/ 	.word	0x00003340
        /*0934*/ 	.word	0x000000ff
        /*0938*/ 	.word	0x00000000
        /*093c*/ 	.short	0x010a
        /*093e*/ 	.byte	0x05
	.zero		1


	//   ....[132]....
        /*0940*/ 	.word	0x000033d0
        /*0944*/ 	.word	0x000000ff
        /*0948*/ 	.word	0x00000000
        /*094c*/ 	.short	0x010a
        /*094e*/ 	.byte	0x05
	.zero		1


	//   ....[133]....
        /*0950*/ 	.word	0x00003460
        /*0954*/ 	.word	0x000000ff
        /*0958*/ 	.word	0x00000000
        /*095c*/ 	.short	0x010a
        /*095e*/ 	.byte	0x05
	.zero		1


	//   ....[134]....
        /*0960*/ 	.word	0x000034f0
        /*0964*/ 	.word	0x000000ff
        /*0968*/ 	.word	0x00000000
        /*096c*/ 	.short	0x010a
        /*096e*/ 	.byte	0x05
	.zero		1


	//   ....[135]....
        /*0970*/ 	.word	0x00003580
        /*0974*/ 	.word	0x000000ff
        /*0978*/ 	.word	0x00000000
        /*097c*/ 	.short	0x010a
        /*097e*/ 	.byte	0x05
	.zero		1


	//   ....[136]....
        /*0980*/ 	.word	0x00003610
        /*0984*/ 	.word	0x000000ff
        /*0988*/ 	.word	0x00000000
        /*098c*/ 	.short	0x010a
        /*098e*/ 	.byte	0x05
	.zero		1


	//   ....[137]....
        /*0990*/ 	.word	0x000036a0
        /*0994*/ 	.word	0x000000ff
        /*0998*/ 	.word	0x00000000
        /*099c*/ 	.short	0x010a
        /*099e*/ 	.byte	0x05
	.zero		1


	//   ....[138]....
        /*09a0*/ 	.word	0x00003730
        /*09a4*/ 	.word	0x000000ff
        /*09a8*/ 	.word	0x00000000
        /*09ac*/ 	.short	0x010a
        /*09ae*/ 	.byte	0x05
	.zero		1


	//   ....[139]....
        /*09b0*/ 	.word	0x000037c0
        /*09b4*/ 	.word	0x000000ff
        /*09b8*/ 	.word	0x00000000
        /*09bc*/ 	.short	0x010a
        /*09be*/ 	.byte	0x05
	.zero		1


	//   ....[140]....
        /*09c0*/ 	.word	0x00003850
        /*09c4*/ 	.word	0x000000ff
        /*09c8*/ 	.word	0x00000000
        /*09cc*/ 	.short	0x010a
        /*09ce*/ 	.byte	0x05
	.zero		1


	//   ....[141]....
        /*09d0*/ 	.word	0x000038e0
        /*09d4*/ 	.word	0x000000ff
        /*09d8*/ 	.word	0x00000000
        /*09dc*/ 	.short	0x010a
        /*09de*/ 	.byte	0x05
	.zero		1


	//   ....[142]....
        /*09e0*/ 	.word	0x00003970
        /*09e4*/ 	.word	0x000000ff
        /*09e8*/ 	.word	0x00000000
        /*09ec*/ 	.short	0x010a
        /*09ee*/ 	.byte	0x05
	.zero		1


	//   ....[143]....
        /*09f0*/ 	.word	0x00003a00
        /*09f4*/ 	.word	0x000000ff
        /*09f8*/ 	.word	0x00000000
        /*09fc*/ 	.short	0x010a
        /*09fe*/ 	.byte	0x05
	.zero		1


	//   ....[144]....
        /*0a00*/ 	.word	0x00003a90
        /*0a04*/ 	.word	0x000000ff
        /*0a08*/ 	.word	0x00000000
        /*0a0c*/ 	.short	0x010a
        /*0a0e*/ 	.byte	0x05
	.zero		1


	//   ....[145]....
        /*0a10*/ 	.word	0x00003b20
        /*0a14*/ 	.word	0x000000ff
        /*0a18*/ 	.word	0x00000000
        /*0a1c*/ 	.short	0x010a
        /*0a1e*/ 	.byte	0x05
	.zero		1


	//   ....[146]....
        /*0a20*/ 	.word	0x00003bb0
        /*0a24*/ 	.word	0x000000ff
        /*0a28*/ 	.word	0x00000000
        /*0a2c*/ 	.short	0x010a
        /*0a2e*/ 	.byte	0x05
	.zero		1


	//   ....[147]....
        /*0a30*/ 	.word	0x00003c40
        /*0a34*/ 	.word	0x000000ff
        /*0a38*/ 	.word	0x00000000
        /*0a3c*/ 	.short	0x010a
        /*0a3e*/ 	.byte	0x05
	.zero		1


	//   ....[148]....
        /*0a40*/ 	.word	0x00003cd0
        /*0a44*/ 	.word	0x000000ff
        /*0a48*/ 	.word	0x00000000
        /*0a4c*/ 	.short	0x010a
        /*0a4e*/ 	.byte	0x05
	.zero		1


	//   ....[149]....
        /*0a50*/ 	.word	0x00003d60
        /*0a54*/ 	.word	0x000000ff
        /*0a58*/ 	.word	0x00000000
        /*0a5c*/ 	.short	0x010a
        /*0a5e*/ 	.byte	0x05
	.zero		1


	//   ....[150]....
        /*0a60*/ 	.word	0x00003df0
        /*0a64*/ 	.word	0x000000ff
        /*0a68*/ 	.word	0x00000000
        /*0a6c*/ 	.short	0x010a
        /*0a6e*/ 	.byte	0x05
	.zero		1


	//   ....[151]....
        /*0a70*/ 	.word	0x00003e80
        /*0a74*/ 	.word	0x000000ff
        /*0a78*/ 	.word	0x00000000
        /*0a7c*/ 	.short	0x010a
        /*0a7e*/ 	.byte	0x05
	.zero		1


	//   ....[152]....
        /*0a80*/ 	.word	0x00003f10
        /*0a84*/ 	.word	0x000000ff
        /*0a88*/ 	.word	0x00000000
        /*0a8c*/ 	.short	0x010a
        /*0a8e*/ 	.byte	0x05
	.zero		1


	//   ....[153]....
        /*0a90*/ 	.word	0x00003fa0
        /*0a94*/ 	.word	0x000000ff
        /*0a98*/ 	.word	0x00000000
        /*0a9c*/ 	.short	0x010a
        /*0a9e*/ 	.byte	0x05
	.zero		1


	//   ....[154]....
        /*0aa0*/ 	.word	0x00004030
        /*0aa4*/ 	.word	0x000000ff
        /*0aa8*/ 	.word	0x00000000
        /*0aac*/ 	.short	0x010a
        /*0aae*/ 	.byte	0x05
	.zero		1


	//   ....[155]....
        /*0ab0*/ 	.word	0x000040d0
        /*0ab4*/ 	.word	0x00000000
        /*0ab8*/ 	.word	0x00000000
        /*0abc*/ 	.short	0x010a
        /*0abe*/ 	.byte	0xff
	.zero		1


	//   ....[156]....
        /*0ac0*/ 	.word	0x00004200
        /*0ac4*/ 	.word	0x00000000
        /*0ac8*/ 	.word	0x00000320
        /*0acc*/ 	.short	0x010a
        /*0ace*/ 	.byte	0xff
	.zero		1


	//   ....[157]....
        /*0ad0*/ 	.word	0x00004270
        /*0ad4*/ 	.word	0x00000000
        /*0ad8*/ 	.word	0x00000000
        /*0adc*/ 	.short	0x0101
        /*0ade*/ 	.byte	0xff
	.zero		1


	//   ....[158]....
        /*0ae0*/ 	.word	0x00004290
        /*0ae4*/ 	.word	0x000000ff
        /*0ae8*/ 	.word	0x000002d0
        /*0aec*/ 	.short	0x010a
        /*0aee*/ 	.byte	0x05
	.zero		1


	//   ....[159]....
        /*0af0*/ 	.word	0x000043b0
        /*0af4*/ 	.word	0x00000000
        /*0af8*/ 	.word	0x000002c0
        /*0afc*/ 	.short	0x010a
        /*0afe*/ 	.byte	0xff
	.zero		1


	//   ....[160]....
        /*0b00*/ 	.word	0x000044b0
        /*0b04*/ 	.word	0x00000000
        /*0b08*/ 	.word	0x00000000
        /*0b0c*/ 	.short	0x0101
        /*0b0e*/ 	.byte	0xff
	.zero		1


	//   ....[161]....
        /*0b10*/ 	.word	0x00004540
        /*0b14*/ 	.word	0x000000ff
        /*0b18*/ 	.word	0x000002d0
        /*0b1c*/ 	.short	0x0106
        /*0b1e*/ 	.byte	0x05
	.zero		1


	//   ....[162]....
        /*0b20*/ 	.word	0x00004560
        /*0b24*/ 	.word	0x000000ff
        /*0b28*/ 	.word	0x000002d0
        /*0b2c*/ 	.short	0x010a
        /*0b2e*/ 	.byte	0x05
	.zero		1


	//   ....[163]....
        /*0b30*/ 	.word	0x000045f0
        /*0b34*/ 	.word	0x000000ff
        /*0b38*/ 	.word	0x000002d0
        /*0b3c*/ 	.short	0x0106
        /*0b3e*/ 	.byte	0x04
	.zero		1


	//   ....[164]....
        /*0b40*/ 	.word	0x00004630
        /*0b44*/ 	.word	0x00000000
        /*0b48*/ 	.word	0x000002d0
        /*0b4c*/ 	.short	0x010a
        /*0b4e*/ 	.byte	0xff
	.zero		1


	//   ....[165]....
        /*0b50*/ 	.word	0x00004870
        /*0b54*/ 	.word	0x000000ff
        /*0b58*/ 	.word	0x00000008
        /*0b5c*/ 	.short	0x010a
        /*0b5e*/ 	.byte	0x06
	.zero		1


	//   ....[166]....
        /*0b60*/ 	.word	0x00004890
        /*0b64*/ 	.word	0x000000ff
        /*0b68*/ 	.word	0x00000008
        /*0b6c*/ 	.short	0x010a
        /*0b6e*/ 	.byte	0x06
	.zero		1


	//   ....[167]....
        /*0b70*/ 	.word	0x00004a20
        /*0b74*/ 	.word	0x000000ff
        /*0b78*/ 	.word	0x00000008
        /*0b7c*/ 	.short	0x010a
        /*0b7e*/ 	.byte	0x06
	.zero		1


	//   ....[168]....
        /*0b80*/ 	.word	0x00004a40
        /*0b84*/ 	.word	0x000000ff
        /*0b88*/ 	.word	0x00000008
        /*0b8c*/ 	.short	0x010a
        /*0b8e*/ 	.byte	0x06
	.zero		1


	//   ....[169]....
        /*0b90*/ 	.word	0x00004b00
        /*0b94*/ 	.word	0x000000ff
        /*0b98*/ 	.word	0x00000000
        /*0b9c*/ 	.short	0x0101
        /*0b9e*/ 	.byte	0x07
	.zero		1


	//   ....[170]....
        /*0ba0*/ 	.word	0x00004de0
        /*0ba4*/ 	.word	0x00000000
        /*0ba8*/ 	.word	0x000002c0
        /*0bac*/ 	.short	0x010a
        /*0bae*/ 	.byte	0xff
	.zero		1


	//   ....[171]....
        /*0bb0*/ 	.word	0x00004ea0
        /*0bb4*/ 	.word	0x00000000
        /*0bb8*/ 	.word	0x00000000
        /*0bbc*/ 	.short	0x0101
        /*0bbe*/ 	.byte	0xff
	.zero		1


	//   ....[172]....
        /*0bc0*/ 	.word	0x00004f50
        /*0bc4*/ 	.word	0x000000ff
        /*0bc8*/ 	.word	0x00000000
        /*0bcc*/ 	.short	0x010a
        /*0bce*/ 	.byte	0x06
	.zero		1


	//   ....[173]....
        /*0bd0*/ 	.word	0x00004f60
        /*0bd4*/ 	.word	0x000000ff
        /*0bd8*/ 	.word	0x00000300
        /*0bdc*/ 	.short	0x010a
        /*0bde*/ 	.byte	0x0b
	.zero		1


	//   ....[174]....
        /*0be0*/ 	.word	0x00005020
        /*0be4*/ 	.word	0x000000ff
        /*0be8*/ 	.word	0x00000000
        /*0bec*/ 	.short	0x010a
        /*0bee*/ 	.byte	0x09
	.zero		1


	//   ....[175]....
        /*0bf0*/ 	.word	0x00005160
        /*0bf4*/ 	.word	0x000000ff
        /*0bf8*/ 	.word	0x00000000
        /*0bfc*/ 	.short	0x010a
        /*0bfe*/ 	.byte	0x06
	.zero		1


	//   ....[176]....
        /*0c00*/ 	.word	0x00005360
        /*0c04*/ 	.word	0x000000ff
        /*0c08*/ 	.word	0x00000000
        /*0c0c*/ 	.short	0x010a
        /*0c0e*/ 	.byte	0x07
	.zero		1


	//   ....[177]....
        /*0c10*/ 	.word	0x000053f0
        /*0c14*/ 	.word	0x000000ff
        /*0c18*/ 	.word	0x00000000
        /*0c1c*/ 	.short	0x010a
        /*0c1e*/ 	.byte	0x07
	.zero		1


	//   ....[178]....
        /*0c20*/ 	.word	0x00005480
        /*0c24*/ 	.word	0x000000ff
        /*0c28*/ 	.word	0x00000000
        /*0c2c*/ 	.short	0x010a
        /*0c2e*/ 	.byte	0x07
	.zero		1


	//   ....[179]....
        /*0c30*/ 	.word	0x00005520
        /*0c34*/ 	.word	0x00000000
        /*0c38*/ 	.word	0x00000000
        /*0c3c*/ 	.short	0x010a
        /*0c3e*/ 	.byte	0xff
	.zero		1


	//   ....[180]....
        /*0c40*/ 	.word	0x00005560
        /*0c44*/ 	.word	0x00000000
        /*0c48*/ 	.word	0x00000000
        /*0c4c*/ 	.short	0x010a
        /*0c4e*/ 	.byte	0xff
	.zero		1


	//   ....[181]....
        /*0c50*/ 	.word	0x000055d0
        /*0c54*/ 	.word	0x000000ff
        /*0c58*/ 	.word	0x00000000
        /*0c5c*/ 	.short	0x0101
        /*0c5e*/ 	.byte	0x05
	.zero		1


	//   ....[182]....
        /*0c60*/ 	.word	0x00005610
        /*0c64*/ 	.word	0x000000ff
        /*0c68*/ 	.word	0x00000340
        /*0c6c*/ 	.short	0x010a
        /*0c6e*/ 	.byte	0x08
	.zero		1


	//   ....[183]....
        /*0c70*/ 	.word	0x00005660
        /*0c74*/ 	.word	0x000000ff
        /*0c78*/ 	.word	0x00000000
        /*0c7c*/ 	.short	0x0101
        /*0c7e*/ 	.byte	0x05
	.zero		1


	//   ....[184]....
        /*0c80*/ 	.word	0x00005a70
        /*0c84*/ 	.word	0x00000000
        /*0c88*/ 	.word	0x000002c0
        /*0c8c*/ 	.short	0x010a
        /*0c8e*/ 	.byte	0xff
	.zero		1


	//   ....[185]....
        /*0c90*/ 	.word	0x00005b30
        /*0c94*/ 	.word	0x00000000
        /*0c98*/ 	.word	0x00000000
        /*0c9c*/ 	.short	0x0101
        /*0c9e*/ 	.byte	0xff
	.zero		1


	//   ....[186]....
        /*0ca0*/ 	.word	0x00005e50
        /*0ca4*/ 	.word	0x000000ff
        /*0ca8*/ 	.word	0x000002b8
        /*0cac*/ 	.short	0x010a
        /*0cae*/ 	.byte	0x06
	.zero		1


	//   ....[187]....
        /*0cb0*/ 	.word	0x00006070
        /*0cb4*/ 	.word	0x000000ff
        /*0cb8*/ 	.word	0x00000298
        /*0cbc*/ 	.short	0x010a
        /*0cbe*/ 	.byte	0x0f
	.zero		1


	//   ....[188]....
        /*0cc0*/ 	.word	0x00006270
        /*0cc4*/ 	.word	0x000000ff
        /*0cc8*/ 	.word	0x00000280
        /*0ccc*/ 	.short	0x010b
        /*0cce*/ 	.byte	0x0f
	.zero		1


	//   ....[189]....
        /*0cd0*/ 	.word	0x000062c0
        /*0cd4*/ 	.word	0x000000ff
        /*0cd8*/ 	.word	0x00000000
        /*0cdc*/ 	.short	0x0101
        /*0cde*/ 	.byte	0x10
	.zero		1


	//   ....[190]....
        /*0ce0*/ 	.word	0x00006300
        /*0ce4*/ 	.word	0x000000ff
        /*0ce8*/ 	.word	0x00000298
        /*0cec*/ 	.short	0x010a
        /*0cee*/ 	.byte	0x0d
	.zero		1


	//   ....[191]....
        /*0cf0*/ 	.word	0x00006540
        /*0cf4*/ 	.word	0x000000ff
        /*0cf8*/ 	.word	0x00000280
        /*0cfc*/ 	.short	0x010b
        /*0cfe*/ 	.byte	0x0d
	.zero		1


	//   ....[192]....
        /*0d00*/ 	.word	0x000065b0
        /*0d04*/ 	.word	0x000000ff
        /*0d08*/ 	.word	0x00000000
        /*0d0c*/ 	.short	0x0101
        /*0d0e*/ 	.byte	0x0f
	.zero		1


	//   ....[193]....
        /*0d10*/ 	.word	0x00006600
        /*0d14*/ 	.word	0x000000ff
        /*0d18*/ 	.word	0x00000000
        /*0d1c*/ 	.short	0x010a
        /*0d1e*/ 	.byte	0x04
	.zero		1


	//   ....[194]....
        /*0d20*/ 	.word	0x00006690
        /*0d24*/ 	.word	0x000000ff
        /*0d28*/ 	.word	0x00000000
        /*0d2c*/ 	.short	0x010a
        /*0d2e*/ 	.byte	0x04
	.zero		1


	//   ....[195]....
        /*0d30*/ 	.word	0x00006730
        /*0d34*/ 	.word	0x00000000
        /*0d38*/ 	.word	0x00000000
        /*0d3c*/ 	.short	0x010a
        /*0d3e*/ 	.byte	0xff
	.zero		1


	//   ....[196]....
        /*0d40*/ 	.word	0x00006a70
        /*0d44*/ 	.word	0x00000000
        /*0d48*/ 	.word	0x000002c0
        /*0d4c*/ 	.short	0x010a
        /*0d4e*/ 	.byte	0xff
	.zero		1


	//   ....[197]....
        /*0d50*/ 	.word	0x00006b80
        /*0d54*/ 	.word	0x00000000
        /*0d58*/ 	.word	0x00000000
        /*0d5c*/ 	.short	0x0101
        /*0d5e*/ 	.byte	0xff
	.zero		1


	//   ....[198]....
        /*0d60*/ 	.word	0x00007620
        /*0d64*/ 	.word	0x00000000
        /*0d68*/ 	.word	0x00000280
        /*0d6c*/ 	.short	0x010a
        /*0d6e*/ 	.byte	0xff
	.zero		1


	//   ....[199]....
        /*0d70*/ 	.word	0x00007690
        /*0d74*/ 	.word	0x0000006a
        /*0d78*/ 	.word	0x000002e0
        /*0d7c*/ 	.short	0x010a
        /*0d7e*/ 	.byte	0xff
	.zero		1


	//   ....[200]....
        /*0d80*/ 	.word	0x00007780
        /*0d84*/ 	.word	0x00000000
        /*0d88*/ 	.word	0x00000280
        /*0d8c*/ 	.short	0x010a
        /*0d8e*/ 	.byte	0xff
	.zero		1


	//   ....[201]....
        /*0d90*/ 	.word	0x000078b0
        /*0d94*/ 	.word	0x0000006a
        /*0d98*/ 	.word	0x000002e0
        /*0d9c*/ 	.short	0x010a
        /*0d9e*/ 	.byte	0xff
	.zero		1


	//   ....[202]....
        /*0da0*/ 	.word	0x000083c0
        /*0da4*/ 	.word	0x00000000
        /*0da8*/ 	.word	0x00000000
        /*0dac*/ 	.short	0x0101
        /*0dae*/ 	.byte	0xff
	.zero		1


	//   ....[203]....
        /*0db0*/ 	.word	0x000083d0
        /*0db4*/ 	.word	0x00000002
        /*0db8*/ 	.word	0x00000280
        /*0dbc*/ 	.short	0x010a
        /*0dbe*/ 	.byte	0xff
	.zero		1


	//   ....[204]....
        /*0dc0*/ 	.word	0x000084a0
        /*0dc4*/ 	.word	0x00000002
        /*0dc8*/ 	.word	0x00000280
        /*0dcc*/ 	.short	0x010a
        /*0dce*/ 	.byte	0xff
	.zero		1


	//   ....[205]....
        /*0dd0*/ 	.word	0x000087a0
        /*0dd4*/ 	.word	0x0000006a
        /*0dd8*/ 	.word	0x00000000
        /*0ddc*/ 	.short	0x0101
        /*0dde*/ 	.byte	0xff
	.zero		1


	//   ....[206]....
        /*0de0*/ 	.word	0x00009130
        /*0de4*/ 	.word	0x00000000
        /*0de8*/ 	.word	0x00000000
        /*0dec*/ 	.short	0x0101
        /*0dee*/ 	.byte	0xff
	.zero		1


	//   ....[207]....
        /*0df0*/ 	.word	0x000093a0
        /*0df4*/ 	.word	0x000000ff
        /*0df8*/ 	.word	0x00000000
        /*0dfc*/ 	.short	0x0101
        /*0dfe*/ 	.byte	0x04
	.zero		1


	//   ....[208]....
        /*0e00*/ 	.word	0x000093c0
        /*0e04*/ 	.word	0x00000002
        /*0e08*/ 	.word	0x00000330
        /*0e0c*/ 	.short	0x010a
        /*0e0e*/ 	.byte	0xff
	.zero		1


	//   ....[209]....
        /*0e10*/ 	.word	0x00009420
        /*0e14*/ 	.word	0x00000002
        /*0e18*/ 	.word	0x00000140
        /*0e1c*/ 	.short	0x010a
        /*0e1e*/ 	.byte	0xff
	.zero		1


	//   ....[210]....
        /*0e20*/ 	.word	0x00009480
        /*0e24*/ 	.word	0x00000002
        /*0e28*/ 	.word	0x00000140
        /*0e2c*/ 	.short	0x010a
        /*0e2e*/ 	.byte	0xff
	.zero		1


	//   ....[211]....
        /*0e30*/ 	.word	0x000094d0
        /*0e34*/ 	.word	0x00000002
        /*0e38*/ 	.word	0x000002c0
        /*0e3c*/ 	.short	0x010a
        /*0e3e*/ 	.byte	0xff
	.zero		1


	//   ....[212]....
        /*0e40*/ 	.word	0x00009530
        /*0e44*/ 	.word	0x00000000
        /*0e48*/ 	.word	0x00000000
        /*0e4c*/ 	.short	0x010a
        /*0e4e*/ 	.byte	0xff
	.zero		1


	//   ....[213]....
        /*0e50*/ 	.word	0x00009590
        /*0e54*/ 	.word	0x00000000
        /*0e58*/ 	.word	0x00000000
        /*0e5c*/ 	.short	0x010a
        /*0e5e*/ 	.byte	0xff
	.zero		1


	//   ....[214]....
        /*0e60*/ 	.word	0x000095f0
        /*0e64*/ 	.word	0x00000000
        /*0e68*/ 	.word	0x00000000
        /*0e6c*/ 	.short	0x010a
        /*0e6e*/ 	.byte	0xff
	.zero		1


	//   ....[215]....
        /*0e70*/ 	.word	0x00009650
        /*0e74*/ 	.word	0x00000000
        /*0e78*/ 	.word	0x00000000
        /*0e7c*/ 	.short	0x010a
        /*0e7e*/ 	.byte	0xff
	.zero		1


	//   ....[216]....
        /*0e80*/ 	.word	0x000096b0
        /*0e84*/ 	.word	0x00000000
        /*0e88*/ 	.word	0x00000000
        /*0e8c*/ 	.short	0x010a
        /*0e8e*/ 	.byte	0xff
	.zero		1


	//   ....[217]....
        /*0e90*/ 	.word	0x00009710
        /*0e94*/ 	.word	0x00000000
        /*0e98*/ 	.word	0x00000000
        /*0e9c*/ 	.short	0x010a
        /*0e9e*/ 	.byte	0xff
	.zero		1


	//   ....[218]....
        /*0ea0*/ 	.word	0x00009770
        /*0ea4*/ 	.word	0x00000000
        /*0ea8*/ 	.word	0x00000000
        /*0eac*/ 	.short	0x010a
        /*0eae*/ 	.byte	0xff
	.zero		1


	//   ....[219]....
        /*0eb0*/ 	.word	0x000097d0
        /*0eb4*/ 	.word	0x00000000
        /*0eb8*/ 	.word	0x00000000
        /*0ebc*/ 	.short	0x010a
        /*0ebe*/ 	.byte	0xff
	.zero		1


	//   ....[220]....
        /*0ec0*/ 	.word	0x00009830
        /*0ec4*/ 	.word	0x00000000
        /*0ec8*/ 	.word	0x00000000
        /*0ecc*/ 	.short	0x010a
        /*0ece*/ 	.byte	0xff
	.zero		1


	//   ....[221]....
        /*0ed0*/ 	.word	0x00009890
        /*0ed4*/ 	.word	0x00000000
        /*0ed8*/ 	.word	0x00000000
        /*0edc*/ 	.short	0x010a
        /*0ede*/ 	.byte	0xff
	.zero		1


	//   ....[222]....
        /*0ee0*/ 	.word	0x000098f0
        /*0ee4*/ 	.word	0x00000000
        /*0ee8*/ 	.word	0x00000000
        /*0eec*/ 	.short	0x010a
        /*0eee*/ 	.byte	0xff
	.zero		1


	//   ....[223]....
        /*0ef0*/ 	.word	0x00009950
        /*0ef4*/ 	.word	0x00000000
        /*0ef8*/ 	.word	0x00000000
        /*0efc*/ 	.short	0x010a
        /*0efe*/ 	.byte	0xff
	.zero		1


	//   ....[224]....
        /*0f00*/ 	.word	0x000099b0
        /*0f04*/ 	.word	0x00000000
        /*0f08*/ 	.word	0x00000000
        /*0f0c*/ 	.short	0x010a
        /*0f0e*/ 	.byte	0xff
	.zero		1


	//   ....[225]....
        /*0f10*/ 	.word	0x00009a10
        /*0f14*/ 	.word	0x00000000
        /*0f18*/ 	.word	0x00000000
        /*0f1c*/ 	.short	0x010a
        /*0f1e*/ 	.byte	0xff
	.zero		1


	//   ....[226]....
        /*0f20*/ 	.word	0x00009a70
        /*0f24*/ 	.word	0x00000000
        /*0f28*/ 	.word	0x00000000
        /*0f2c*/ 	.short	0x010a
        /*0f2e*/ 	.byte	0xff
	.zero		1


	//   ....[227]....
        /*0f30*/ 	.word	0x00009ad0
        /*0f34*/ 	.word	0x00000000
        /*0f38*/ 	.word	0x00000000
        /*0f3c*/ 	.short	0x010a
        /*0f3e*/ 	.byte	0xff
	.zero		1


	//   ....[228]....
        /*0f40*/ 	.word	0x00009b30
        /*0f44*/ 	.word	0x00000000
        /*0f48*/ 	.word	0x00000000
        /*0f4c*/ 	.short	0x010a
        /*0f4e*/ 	.byte	0xff
	.zero		1


	//   ....[229]....
        /*0f50*/ 	.word	0x00009b90
        /*0f54*/ 	.word	0x00000000
        /*0f58*/ 	.word	0x00000000
        /*0f5c*/ 	.short	0x010a
        /*0f5e*/ 	.byte	0xff
	.zero		1


	//   ....[230]....
        /*0f60*/ 	.word	0x00009bf0
        /*0f64*/ 	.word	0x00000000
        /*0f68*/ 	.word	0x00000000
        /*0f6c*/ 	.short	0x010a
        /*0f6e*/ 	.byte	0xff
	.zero		1


	//   ....[231]....
        /*0f70*/ 	.word	0x00009c50
        /*0f74*/ 	.word	0x00000000
        /*0f78*/ 	.word	0x00000000
        /*0f7c*/ 	.short	0x010a
        /*0f7e*/ 	.byte	0xff
	.zero		1


	//   ....[232]....
        /*0f80*/ 	.word	0x00009cb0
        /*0f84*/ 	.word	0x00000000
        /*0f88*/ 	.word	0x00000000
        /*0f8c*/ 	.short	0x010a
        /*0f8e*/ 	.byte	0xff
	.zero		1


	//   ....[233]....
        /*0f90*/ 	.word	0x00009d10
        /*0f94*/ 	.word	0x00000000
        /*0f98*/ 	.word	0x00000000
        /*0f9c*/ 	.short	0x010a
        /*0f9e*/ 	.byte	0xff
	.zero		1


	//   ....[234]....
        /*0fa0*/ 	.word	0x00009d70
        /*0fa4*/ 	.word	0x00000000
        /*0fa8*/ 	.word	0x00000000
        /*0fac*/ 	.short	0x010a
        /*0fae*/ 	.byte	0xff
	.zero		1


	//   ....[235]....
        /*0fb0*/ 	.word	0x00009dd0
        /*0fb4*/ 	.word	0x00000000
        /*0fb8*/ 	.word	0x00000000
        /*0fbc*/ 	.short	0x010a
        /*0fbe*/ 	.byte	0xff
	.zero		1


	//   ....[236]....
        /*0fc0*/ 	.word	0x00009e30
        /*0fc4*/ 	.word	0x00000000
        /*0fc8*/ 	.word	0x00000000
        /*0fcc*/ 	.short	0x010a
        /*0fce*/ 	.byte	0xff
	.zero		1


	//   ....[237]....
        /*0fd0*/ 	.word	0x00009e90
        /*0fd4*/ 	.word	0x00000000
        /*0fd8*/ 	.word	0x00000000
        /*0fdc*/ 	.short	0x010a
        /*0fde*/ 	.byte	0xff
	.zero		1


	//   ....[238]....
        /*0fe0*/ 	.word	0x00009ef0
        /*0fe4*/ 	.word	0x00000000
        /*0fe8*/ 	.word	0x00000000
        /*0fec*/ 	.short	0x010a
        /*0fee*/ 	.byte	0xff
	.zero		1


	//   ....[239]....
        /*0ff0*/ 	.word	0x00009f50
        /*0ff4*/ 	.word	0x00000000
        /*0ff8*/ 	.word	0x00000000
        /*0ffc*/ 	.short	0x010a
        /*0ffe*/ 	.byte	0xff
	.zero		1


	//   ....[240]....
        /*1000*/ 	.word	0x00009fb0
        /*1004*/ 	.word	0x00000000
        /*1008*/ 	.word	0x00000000
        /*100c*/ 	.short	0x010a
        /*100e*/ 	.byte	0xff
	.zero		1


	//   ....[241]....
        /*1010*/ 	.word	0x0000a010
        /*1014*/ 	.word	0x00000000
        /*1018*/ 	.word	0x00000000
        /*101c*/ 	.short	0x010a
        /*101e*/ 	.byte	0xff
	.zero		1


	//   ....[242]....
        /*1020*/ 	.word	0x0000a070
        /*1024*/ 	.word	0x00000000
        /*1028*/ 	.word	0x00000000
        /*102c*/ 	.short	0x010a
        /*102e*/ 	.byte	0xff
	.zero		1


	//   ....[243]....
        /*1030*/ 	.word	0x0000a0d0
        /*1034*/ 	.word	0x00000000
        /*1038*/ 	.word	0x00000000
        /*103c*/ 	.short	0x010a
        /*103e*/ 	.byte	0xff
	.zero		1


	//   ....[244]....
        /*1040*/ 	.word	0x0000a130
        /*1044*/ 	.word	0x00000000
        /*1048*/ 	.word	0x00000000
        /*104c*/ 	.short	0x010a
        /*104e*/ 	.byte	0xff
	.zero		1


	//   ....[245]....
        /*1050*/ 	.word	0x0000a190
        /*1054*/ 	.word	0x00000000
        /*1058*/ 	.word	0x00000000
        /*105c*/ 	.short	0x010a
        /*105e*/ 	.byte	0xff
	.zero		1


	//   ....[246]....
        /*1060*/ 	.word	0x0000a1f0
        /*1064*/ 	.word	0x00000000
        /*1068*/ 	.word	0x00000000
        /*106c*/ 	.short	0x010a
        /*106e*/ 	.byte	0xff
	.zero		1


	//   ....[247]....
        /*1070*/ 	.word	0x0000a250
        /*1074*/ 	.word	0x00000000
        /*1078*/ 	.word	0x00000000
        /*107c*/ 	.short	0x010a
        /*107e*/ 	.byte	0xff
	.zero		1


	//   ....[248]....
        /*1080*/ 	.word	0x0000a2b0
        /*1084*/ 	.word	0x00000000
        /*1088*/ 	.word	0x00000000
        /*108c*/ 	.short	0x010a
        /*108e*/ 	.byte	0xff
	.zero		1


	//   ....[249]....
        /*1090*/ 	.word	0x0000a310
        /*1094*/ 	.word	0x00000000
        /*1098*/ 	.word	0x00000000
        /*109c*/ 	.short	0x010a
        /*109e*/ 	.byte	0xff
	.zero		1


	//   ....[250]....
        /*10a0*/ 	.word	0x0000a370
        /*10a4*/ 	.word	0x00000000
        /*10a8*/ 	.word	0x00000000
        /*10ac*/ 	.short	0x010a
        /*10ae*/ 	.byte	0xff
	.zero		1


	//   ....[251]....
        /*10b0*/ 	.word	0x0000a3c0
        /*10b4*/ 	.word	0x00000000
        /*10b8*/ 	.word	0x00000320
        /*10bc*/ 	.short	0x010a
        /*10be*/ 	.byte	0xff
	.zero		1


	//   ....[252]....
        /*10c0*/ 	.word	0x0000a420
        /*10c4*/ 	.word	0x00000000
        /*10c8*/ 	.word	0x000002d0
        /*10cc*/ 	.short	0x010a
        /*10ce*/ 	.byte	0xff
	.zero		1


	//   ....[253]....
        /*10d0*/ 	.word	0x0000a470
        /*10d4*/ 	.word	0x00000000
        /*10d8*/ 	.word	0x000002c0
        /*10dc*/ 	.short	0x010a
        /*10de*/ 	.byte	0xff
	.zero		1


	//   ....[254]....
        /*10e0*/ 	.word	0x0000a4d0
        /*10e4*/ 	.word	0x00000000
        /*10e8*/ 	.word	0x000002d0
        /*10ec*/ 	.short	0x010a
        /*10ee*/ 	.byte	0xff
	.zero		1


	//   ....[255]....
        /*10f0*/ 	.word	0x0000a530
        /*10f4*/ 	.word	0x00000004
        /*10f8*/ 	.word	0x00000008
        /*10fc*/ 	.short	0x010a
        /*10fe*/ 	.byte	0xff
	.zero		1


	//   ....[0]....
        /*1100*/ 	.word	0x0000a610
        /*1104*/ 	.word	0x00000002
        /*1108*/ 	.word	0x00000008
        /*110c*/ 	.short	0x010a
        /*110e*/ 	.byte	0xff
	.zero		1


	//   ....[1]....
        /*1110*/ 	.word	0x0000a660
        /*1114*/ 	.word	0x00000000
        /*1118*/ 	.word	0x000002c0
        /*111c*/ 	.short	0x010a
        /*111e*/ 	.byte	0xff
	.zero		1


	//   ....[2]....
        /*1120*/ 	.word	0x0000a6c0
        /*1124*/ 	.word	0x00000000
        /*1128*/ 	.word	0x00000300
        /*112c*/ 	.short	0x010a
        /*112e*/ 	.byte	0xff
	.zero		1


	//   ....[3]....
        /*1130*/ 	.word	0x0000a720
        /*1134*/ 	.word	0x00000000
        /*1138*/ 	.word	0x00000000
        /*113c*/ 	.short	0x010a
        /*113e*/ 	.byte	0xff
	.zero		1


	//   ....[4]....
        /*1140*/ 	.word	0x0000a780
        /*1144*/ 	.word	0x00000000
        /*1148*/ 	.word	0x00000000
        /*114c*/ 	.short	0x010a
        /*114e*/ 	.byte	0xff
	.zero		1


	//   ....[5]....
        /*1150*/ 	.word	0x0000a7e0
        /*1154*/ 	.word	0x00000000
        /*1158*/ 	.word	0x00000000
        /*115c*/ 	.short	0x010a
        /*115e*/ 	.byte	0xff
	.zero		1


	//   ....[6]....
        /*1160*/ 	.word	0x0000a840
        /*1164*/ 	.word	0x00000000
        /*1168*/ 	.word	0x00000000
        /*116c*/ 	.short	0x010a
        /*116e*/ 	.byte	0xff
	.zero		1


	//   ....[7]....
        /*1170*/ 	.word	0x0000a8a0
        /*1174*/ 	.word	0x00000000
        /*1178*/ 	.word	0x00000340
        /*117c*/ 	.short	0x010a
        /*117e*/ 	.byte	0xff
	.zero		1


	//   ....[8]....
        /*1180*/ 	.word	0x0000a8f0
        /*1184*/ 	.word	0x00000000
        /*1188*/ 	.word	0x000002c0
        /*118c*/ 	.short	0x010a
        /*118e*/ 	.byte	0xff
	.zero		1


	//   ....[9]....
        /*1190*/ 	.word	0x0000a950
        /*1194*/ 	.word	0x00000000
        /*1198*/ 	.word	0x000002b8
        /*119c*/ 	.short	0x010a
        /*119e*/ 	.byte	0xff
	.zero		1


	//   ....[10]....
        /*11a0*/ 	.word	0x0000a9b0
        /*11a4*/ 	.word	0x00000000
        /*11a8*/ 	.word	0x00000298
        /*11ac*/ 	.short	0x010a
        /*11ae*/ 	.byte	0xff
	.zero		1


	//   ....[11]....
        /*11b0*/ 	.word	0x0000aa10
        /*11b4*/ 	.word	0x00000000
        /*11b8*/ 	.word	0x00000298
        /*11bc*/ 	.short	0x010a
        /*11be*/ 	.byte	0xff
	.zero		1


	//   ....[12]....
        /*11c0*/ 	.word	0x0000aa70
        /*11c4*/ 	.word	0x00000000
        /*11c8*/ 	.word	0x00000000
        /*11cc*/ 	.short	0x010a
        /*11ce*/ 	.byte	0xff
	.zero		1


	//   ....[13]....
        /*11d0*/ 	.word	0x0000aad0
        /*11d4*/ 	.word	0x00000000
        /*11d8*/ 	.word	0x00000000
        /*11dc*/ 	.short	0x010a
        /*11de*/ 	.byte	0xff
	.zero		1


	//   ....[14]....
        /*11e0*/ 	.word	0x0000ab20
        /*11e4*/ 	.word	0x00000000
        /*11e8*/ 	.word	0x000002c0
        /*11ec*/ 	.short	0x010a
        /*11ee*/ 	.byte	0xff
	.zero		1


	//   ....[15]....
        /*11f0*/ 	.word	0x0000ab70
        /*11f4*/ 	.word	0x00000000
        /*11f8*/ 	.word	0x00000280
        /*11fc*/ 	.short	0x010a
        /*11fe*/ 	.byte	0xff
	.zero		1


	//   ....[16]....
        /*1200*/ 	.word	0x0000abc0
        /*1204*/ 	.word	0x0000006a
        /*1208*/ 	.word	0x000002e0
        /*120c*/ 	.short	0x010a
        /*120e*/ 	.byte	0xff
	.zero		1


	//   ....[17]....
        /*1210*/ 	.word	0x0000ac10
        /*1214*/ 	.word	0x00000002
        /*1218*/ 	.word	0x00000280
        /*121c*/ 	.short	0x010a
        /*121e*/ 	.byte	0xff
	.zero		1


	//----- nvinfo : EIATTR_NUM_MBARRIERS
	.align		4
.L_47:
        /*1220*/ 	.byte	0x03, 0x38
        /*1222*/ 	.short	0x0069


	//----- nvinfo : EIATTR_EXIT_INSTR_OFFSETS
	.align		4
        /*1224*/ 	.byte	0x04, 0x1c
        /*1226*/ 	.short	(.L_49 - .L_48)


	//   ....[0]....
.L_48:
        /*1228*/ 	.word	0x00004100


	//   ....[1]....
        /*122c*/ 	.word	0x00004600


	//   ....[2]....
        /*1230*/ 	.word	0x00004660


	//   ....[3]....
        /*1234*/ 	.word	0x00005890


	//   ....[4]....
        /*1238*/ 	.word	0x00006760


	//   ....[5]....
        /*123c*/ 	.word	0x000067a0


	//   ....[6]....
        /*1240*/ 	.word	0x00009290


	//   ....[7]....
        /*1244*/ 	.word	0x00009310


	//   ....[8]....
        /*1248*/ 	.word	0x00009340


	//   ....[9]....
        /*124c*/ 	.word	0x000093b0


	//----- nvinfo : EIATTR_MAX_THREADS
	.align		4
.L_49:
        /*1250*/ 	.byte	0x04, 0x05
        /*1252*/ 	.short	(.L_51 - .L_50)
.L_50:
        /*1254*/ 	.word	0x00000100
        /*1258*/ 	.word	0x00000001
        /*125c*/ 	.word	0x00000001


	//----- nvinfo : EIATTR_CRS_STACK_SIZE
	.align		4
.L_51:
        /*1260*/ 	.byte	0x04, 0x1e
        /*1262*/ 	.short	(.L_53 - .L_52)
.L_52:
        /*1264*/ 	.word	0x00000000


	//----- nvinfo : EIATTR_CBANK_PARAM_SIZE
	.align		4
.L_53:
        /*1268*/ 	.byte	0x03, 0x19
        /*126a*/ 	.short	0x0800


	//----- nvinfo : EIATTR_PARAM_CBANK
	.align		4
        /*126c*/ 	.byte	0x04, 0x0a
        /*126e*/ 	.short	(.L_55 - .L_54)
	.align		4
.L_54:
        /*1270*/ 	.word	index@(.nv.constant0._ZN7cutlass13device_kernelINS_4gemm6kernel13GemmUniversalIN4cute5tupleIJiiiiEEENS1_10collective13CollectiveMmaINS1_35MainloopSm100TmaUmmaWarpSpecializedILi40ELi2ELi4ENS5_IJNS4_1CILi2EEENSA_ILi1EEESC_EEEEENS5_IJNSA_ILi256EEENSA_ILi64EEENSA_ILi16EEEEEENS_6half_tENS5_IJlSC_lEEESJ_SK_NS4_8TiledMMAINS4_8MMA_AtomIJNS4_26SM100_MMA_F16BF16_2x1SM_SSISJ_SJ_fLi256ELi64ELNS4_4UMMA5MajorE0ELSP_0ELNSO_7ScaleInE0ELSQ_0EEEEEENS4_6LayoutINS5_IJSC_SC_SC_EEENS5_IJNSA_ILi0EEESV_SV_EEEEENS5_IJNS4_10UnderscoreESY_SY_EEEEENS4_18SM100_TMA_2SM_LOADENS4_14ComposedLayoutINS4_7SwizzleILi1ELi4ELi3EEENS4_18smem_ptr_flag_bitsILi16EEENST_INS5_IJNSA_ILi8EEESH_EEENS5_IJSH_SC_EEEEEEEvNS4_8identityES11_S1B_vS1C_EENS_8epilogue10collective18CollectiveEpilogueINS1E_23Sm100TmaWarpSpecializedILi3ELi2ELi32ELb1ELb0EEEJNS5_IJNSA_ILi128EEESG_SH_EEENS5_IJNST_IS1J_SC_EENST_INSA_ILi32EEESC_EEEEESJ_SK_SJ_SK_NS1E_6fusion15FusionCallbacksIS1I_NS1P_17LinearCombinationISJ_fSJ_fLNS_15FloatRoundStyleE2EEES1K_S1O_JEEENS4_5SM1004TMEM4LOAD26SM100_TMEM_LOAD_32dp32b32xENS4_13SM90_TMA_LOADENS12_INS13_ILi2ELi4ELi3EEES16_NST_INS5_IJS17_S1M_EEENS5_IJS1M_SC_EEEEEEENS4_39AutoVectorizingCopyWithAssumedAlignmentILi128EEENS4_14SM90_TMA_STOREES24_S26_S26_EEEvvEEEEvNT_6ParamsE)
        /*1274*/ 	.short	0x0380
        /*1276*/ 	.short	0x0800


	//----- nvinfo : EIATTR_SW_WAR
	.align		4
.L_55:
        /*1278*/ 	.byte	0x04, 0x36
        /*127a*/ 	.short	(.L_57 - .L_56)
.L_56:
        /*127c*/ 	.word	0x00000008
.L_57:


//--------------------- .nv.callgraph             --------------------------
	.section	.nv.callgraph,"",@"SHT_CUDA_CALLGRAPH"
	.align	4
	.sectionentsize	8
	.align		4
        /*0000*/ 	.word	0x00000000
	.align		4
        /*0004*/ 	.word	0xffffffff
	.align		4
        /*0008*/ 	.word	index@(_ZN7cutlass13device_kernelINS_4gemm6kernel13GemmUniversalIN4cute5tupleIJiiiiEEENS1_10collective13CollectiveMmaINS1_35MainloopSm100TmaUmmaWarpSpecializedILi40ELi2ELi4ENS5_IJNS4_1CILi2EEENSA_ILi1EEESC_EEEEENS5_IJNSA_ILi256EEENSA_ILi64EEENSA_ILi16EEEEEENS_6half_tENS5_IJlSC_lEEESJ_SK_NS4_8TiledMMAINS4_8MMA_AtomIJNS4_26SM100_MMA_F16BF16_2x1SM_SSISJ_SJ_fLi256ELi64ELNS4_4UMMA5MajorE0ELSP_0ELNSO_7ScaleInE0ELSQ_0EEEEEENS4_6LayoutINS5_IJSC_SC_SC_EEENS5_IJNSA_ILi0EEESV_SV_EEEEENS5_IJNS4_10UnderscoreESY_SY_EEEEENS4_18SM100_TMA_2SM_LOADENS4_14ComposedLayoutINS4_7SwizzleILi1ELi4ELi3EEENS4_18smem_ptr_flag_bitsILi16EEENST_INS5_IJNSA_ILi8EEESH_EEENS5_IJSH_SC_EEEEEEEvNS4_8identityES11_S1B_vS1C_EENS_8epilogue10collective18CollectiveEpilogueINS1E_23Sm100TmaWarpSpecializedILi3ELi2ELi32ELb1ELb0EEEJNS5_IJNSA_ILi128EEESG_SH_EEENS5_IJNST_IS1J_SC_EENST_INSA_ILi32EEESC_EEEEESJ_SK_SJ_SK_NS1E_6fusion15FusionCallbacksIS1I_NS1P_17LinearCombinationISJ_fSJ_fLNS_15FloatRoundStyleE2EEES1K_S1O_JEEENS4_5SM1004TMEM4LOAD26SM100_TMEM_LOAD_32dp32b32xENS4_13SM90_TMA_LOADENS12_INS13_ILi2ELi4ELi3EEES16_NST_INS5_IJS17_S1M_EEENS5_IJS1M_SC_EEEEEEENS4_39AutoVectorizingCopyWithAssumedAlignmentILi128EEENS4_14SM90_TMA_STOREES24_S26_S26_EEEvvEEEEvNT_6ParamsE)
	.align		4
        /*000c*/ 	.word	index@(__assertfail)
	.align		4
        /*0010*/ 	.word	0x00000000
	.align		4
        /*0014*/ 	.word	0xfffffffe
	.align		4
        /*0018*/ 	.word	0x00000000
	.align		4
        /*001c*/ 	.word	0xfffffffd
	.align		4
        /*0020*/ 	.word	0x00000000
	.align		4
        /*0024*/ 	.word	0xfffffffc


//--------------------- .nv.constant4             --------------------------
	.section	.nv.constant4,"a",@progbits
	.align	8
	.align		8
.nv.constant4:
        /*0000*/ 	.dword	__assertfail
	.align		8
        /*0008*/ 	.dword	__unnamed_1
	.align		8
        /*0010*/ 	.dword	__unnamed_2
	.align		8
        /*0018*/ 	.dword	_ZN40_INTERNAL_7c4a725a_4_k_cu_394a5c82_148764cuda3std3__45__cpo5beginE
	.align		8
        /*0020*/ 	.dword	_ZN40_INTERNAL_7c4a725a_4_k_cu_394a5c82_148764cuda3std3__45__cpo3endE
	.align		8
        /*0028*/ 	.dword	_ZN40_INTERNAL_7c4a725a_4_k_cu_394a5c82_148764cuda3std3__45__cpo6cbeginE
	.align		8
        /*0030*/ 	.dword	_ZN40_INTERNAL_7c4a725a_4_k_cu_394a5c82_148764cuda3std3__45__cpo4cendE
	.align		8
        /*0038*/ 	.dword	_ZN40_INTERNAL_7c4a725a_4_k_cu_394a5c82_148764cuda3std3__442_GLOBAL__N__7c4a725a_4_k_cu_394a5c82_148766ignoreE
	.align		8
        /*0040*/ 	.dword	_ZN40_INTERNAL_7c4a725a_4_k_cu_394a5c82_148764cuda3std3__419piecewise_constructE
	.align		8
        /*0048*/ 	.dword	_ZN40_INTERNAL_7c4a725a_4_k_cu_394a5c82_148764cuda3std3__48in_placeE
	.align		8
        /*0050*/ 	.dword	_ZN40_INTERNAL_7c4a725a_4_k_cu_394a5c82_148764cuda3std6ranges3__45__cpo4swapE
	.align		8
        /*0058*/ 	.dword	_ZN40_INTERNAL_7c4a725a_4_k_cu_394a5c82_148764cuda3std6ranges3__45__cpo9iter_moveE
	.align		8
        /*0060*/ 	.dword	_ZN40_INTERNAL_7c4a725a_4_k_cu_394a5c82_148764cute7productE
	.align		8
        /*0068*/ 	.dword	_ZN40_INTERNAL_7c4a725a_4_k_cu_394a5c82_148764cute1_E
	.align		8
        /*0070*/ 	.dword	$str$25
	.align		8
        /*0078*/ 	.dword	$str$26
	.align		8
        /*0080*/ 	.dword	$str$27
	.align		8
        /*0088*/ 	.dword	$str$28


//--------------------- .text._ZN7cutlass13device_kernelINS_4gemm6kernel13GemmUniversalIN4cute5tupleIJiiiiEEENS1_10collective13CollectiveMmaINS1_35MainloopSm100TmaUmmaWarpSpecializedILi40ELi2ELi4ENS5_IJNS4_1CILi2EEENSA_ILi1EEESC_EEEEENS5_IJNSA_ILi256EEENSA_ILi64EEENSA_ILi16EEEEEENS_6half_tENS5_IJlSC_lEEESJ_SK_NS4_8TiledMMAINS4_8MMA_AtomIJNS4_26SM100_MMA_F16BF16_2x1SM_SSISJ_SJ_fLi256ELi64ELNS4_4UMMA5MajorE0ELSP_0ELNSO_7ScaleInE0ELSQ_0EEEEEENS4_6LayoutINS5_IJSC_SC_SC_EEENS5_IJNSA_ILi0EEESV_SV_EEEEENS5_IJNS4_10UnderscoreESY_SY_EEEEENS4_18SM100_TMA_2SM_LOADENS4_14ComposedLayoutINS4_7SwizzleILi1ELi4ELi3EEENS4_18smem_ptr_flag_bitsILi16EEENST_INS5_IJNSA_ILi8EEESH_EEENS5_IJSH_SC_EEEEEEEvNS4_8identityES11_S1B_vS1C_EENS_8epilogue10collective18CollectiveEpilogueINS1E_23Sm100TmaWarpSpecializedILi3ELi2ELi32ELb1ELb0EEEJNS5_IJNSA_ILi128EEESG_SH_EEENS5_IJNST_IS1J_SC_EENST_INSA_ILi32EEESC_EEEEESJ_SK_SJ_SK_NS1E_6fusion15FusionCallbacksIS1I_NS1P_17LinearCombinationISJ_fSJ_fLNS_15FloatRoundStyleE2EEES1K_S1O_JEEENS4_5SM1004TMEM4LOAD26SM100_TMEM_LOAD_32dp32b32xENS4_13SM90_TMA_LOADENS12_INS13_ILi2ELi4ELi3EEES16_NST_INS5_IJS17_S1M_EEENS5_IJS1M_SC_EEEEEEENS4_39AutoVectorizingCopyWithAssumedAlignmentILi128EEENS4_14SM90_TMA_STOREES24_S26_S26_EEEvvEEEEvNT_6ParamsE --------------------------
	.section	.text._ZN7cutlass13device_kernelINS_4gemm6kernel13GemmUniversalIN4cute5tupleIJiiiiEEENS1_10collective13CollectiveMmaINS1_35MainloopSm100TmaUmmaWarpSpecializedILi40ELi2ELi4ENS5_IJNS4_1CILi2EEENSA_ILi1EEESC_EEEEENS5_IJNSA_ILi256EEENSA_ILi64EEENSA_ILi16EEEEEENS_6half_tENS5_IJlSC_lEEESJ_SK_NS4_8TiledMMAINS4_8MMA_AtomIJNS4_26SM100_MMA_F16BF16_2x1SM_SSISJ_SJ_fLi256ELi64ELNS4_4UMMA5MajorE0ELSP_0ELNSO_7ScaleInE0ELSQ_0EEEEEENS4_6LayoutINS5_IJSC_SC_SC_EEENS5_IJNSA_ILi0EEESV_SV_EEEEENS5_IJNS4_10UnderscoreESY_SY_EEEEENS4_18SM100_TMA_2SM_LOADENS4_14ComposedLayoutINS4_7SwizzleILi1ELi4ELi3EEENS4_18smem_ptr_flag_bitsILi16EEENST_INS5_IJNSA_ILi8EEESH_EEENS5_IJSH_SC_EEEEEEEvNS4_8identityES11_S1B_vS1C_EENS_8epilogue10collective18CollectiveEpilogueINS1E_23Sm100TmaWarpSpecializedILi3ELi2ELi32ELb1ELb0EEEJNS5_IJNSA_ILi128EEESG_SH_EEENS5_IJNST_IS1J_SC_EENST_INSA_ILi32EEESC_EEEEESJ_SK_SJ_SK_NS1E_6fusion15FusionCallbacksIS1I_NS1P_17LinearCombinationISJ_fSJ_fLNS_15FloatRoundStyleE2EEES1K_S1O_JEEENS4_5SM1004TMEM4LOAD26SM100_TMEM_LOAD_32dp32b32xENS4_13SM90_TMA_LOADENS12_INS13_ILi2ELi4ELi3EEES16_NST_INS5_IJS17_S1M_EEENS5_IJS1M_SC_EEEEEEENS4_39AutoVectorizingCopyWithAssumedAlignmentILi128EEENS4_14SM90_TMA_STOREES24_S26_S26_EEEvvEEEEvNT_6ParamsE,"ax",@progbits
	.align	128
.text._ZN7cutlass13device_kernelINS_4gemm6kernel13GemmUniversalIN4cute5tupleIJiiiiEEENS1_10collective13CollectiveMmaINS1_35MainloopSm100TmaUmmaWarpSpecializedILi40ELi2ELi4ENS5_IJNS4_1CILi2EEENSA_ILi1EEESC_EEEEENS5_IJNSA_ILi256EEENSA_ILi64EEENSA_ILi16EEEEEENS_6half_tENS5_IJlSC_lEEESJ_SK_NS4_8TiledMMAINS4_8MMA_AtomIJNS4_26SM100_MMA_F16BF16_2x1SM_SSISJ_SJ_fLi256ELi64ELNS4_4UMMA5MajorE0ELSP_0ELNSO_7ScaleInE0ELSQ_0EEEEEENS4_6LayoutINS5_IJSC_SC_SC_EEENS5_IJNSA_ILi0EEESV_SV_EEEEENS5_IJNS4_10UnderscoreESY_SY_EEEEENS4_18SM100_TMA_2SM_LOADENS4_14ComposedLayoutINS4_7SwizzleILi1ELi4ELi3EEENS4_18smem_ptr_flag_bitsILi16EEENST_INS5_IJNSA_ILi8EEESH_EEENS5_IJSH_SC_EEEEEEEvNS4_8identityES11_S1B_vS1C_EENS_8epilogue10collective18CollectiveEpilogueINS1E_23Sm100TmaWarpSpecializedILi3ELi2ELi32ELb1ELb0EEEJNS5_IJNSA_ILi128EEESG_SH_EEENS5_IJNST_IS1J_SC_EENST_INSA_ILi32EEESC_EEEEESJ_SK_SJ_SK_NS1E_6fusion15FusionCallbacksIS1I_NS1P_17LinearCombinationISJ_fSJ_fLNS_15FloatRoundStyleE2EEES1K_S1O_JEEENS4_5SM1004TMEM4LOAD26SM100_TMEM_LOAD_32dp32b32xENS4_13SM90_TMA_LOADENS12_INS13_ILi2ELi4ELi3EEES16_NST_INS5_IJS17_S1M_EEENS5_IJS1M_SC_EEEEEEENS4_39AutoVectorizingCopyWithAssumedAlignmentILi128EEENS4_14SM90_TMA_STOREES24_S26_S26_EEEvvEEEEvNT_6ParamsE:
        .type           _ZN7cutlass13device_kernelINS_4gemm6kernel13GemmUniversalIN4cute5tupleIJiiiiEEENS1_10collective13CollectiveMmaINS1_35MainloopSm100TmaUmmaWarpSpecializedILi40ELi2ELi4ENS5_IJNS4_1CILi2EEENSA_ILi1EEESC_EEEEENS5_IJNSA_ILi256EEENSA_ILi64EEENSA_ILi16EEEEEENS_6half_tENS5_IJlSC_lEEESJ_SK_NS4_8TiledMMAINS4_8MMA_AtomIJNS4_26SM100_MMA_F16BF16_2x1SM_SSISJ_SJ_fLi256ELi64ELNS4_4UMMA5MajorE0ELSP_0ELNSO_7ScaleInE0ELSQ_0EEEEEENS4_6LayoutINS5_IJSC_SC_SC_EEENS5_IJNSA_ILi0EEESV_SV_EEEEENS5_IJNS4_10UnderscoreESY_SY_EEEEENS4_18SM100_TMA_2SM_LOADENS4_14ComposedLayoutINS4_7SwizzleILi1ELi4ELi3EEENS4_18smem_ptr_flag_bitsILi16EEENST_INS5_IJNSA_ILi8EEESH_EEENS5_IJSH_SC_EEEEEEEvNS4_8identityES11_S1B_vS1C_EENS_8epilogue10collective18CollectiveEpilogueINS1E_23Sm100TmaWarpSpecializedILi3ELi2ELi32ELb1ELb0EEEJNS5_IJNSA_ILi128EEESG_SH_EEENS5_IJNST_IS1J_SC_EENST_INSA_ILi32EEESC_EEEEESJ_SK_SJ_SK_NS1E_6fusion15FusionCallbacksIS1I_NS1P_17LinearCombinationISJ_fSJ_fLNS_15FloatRoundStyleE2EEES1K_S1O_JEEENS4_5SM1004TMEM4LOAD26SM100_TMEM_LOAD_32dp32b32xENS4_13SM90_TMA_LOADENS12_INS13_ILi2ELi4ELi3EEES16_NST_INS5_IJS17_S1M_EEENS5_IJS1M_SC_EEEEEEENS4_39AutoVectorizingCopyWithAssumedAlignmentILi128EEENS4_14SM90_TMA_STOREES24_S26_S26_EEEvvEEEEvNT_6ParamsE,@function
        .size           _ZN7cutlass13device_kernelINS_4gemm6kernel13GemmUniversalIN4cute5tupleIJiiiiEEENS1_10collective13CollectiveMmaINS1_35MainloopSm100TmaUmmaWarpSpecializedILi40ELi2ELi4ENS5_IJNS4_1CILi2EEENSA_ILi1EEESC_EEEEENS5_IJNSA_ILi256EEENSA_ILi64EEENSA_ILi16EEEEEENS_6half_tENS5_IJlSC_lEEESJ_SK_NS4_8TiledMMAINS4_8MMA_AtomIJNS4_26SM100_MMA_F16BF16_2x1SM_SSISJ_SJ_fLi256ELi64ELNS4_4UMMA5MajorE0ELSP_0ELNSO_7ScaleInE0ELSQ_0EEEEEENS4_6LayoutINS5_IJSC_SC_SC_EEENS5_IJNSA_ILi0EEESV_SV_EEEEENS5_IJNS4_10UnderscoreESY_SY_EEEEENS4_18SM100_TMA_2SM_LOADENS4_14ComposedLayoutINS4_7SwizzleILi1ELi4ELi3EEENS4_18smem_ptr_flag_bitsILi16EEENST_INS5_IJNSA_ILi8EEESH_EEENS5_IJSH_SC_EEEEEEEvNS4_8identityES11_S1B_vS1C_EENS_8epilogue10collective18CollectiveEpilogueINS1E_23Sm100TmaWarpSpecializedILi3ELi2ELi32ELb1ELb0EEEJNS5_IJNSA_ILi128EEESG_SH_EEENS5_IJNST_IS1J_SC_EENST_INSA_ILi32EEESC_EEEEESJ_SK_SJ_SK_NS1E_6fusion15FusionCallbacksIS1I_NS1P_17LinearCombinationISJ_fSJ_fLNS_15FloatRoundStyleE2EEES1K_S1O_JEEENS4_5SM1004TMEM4LOAD26SM100_TMEM_LOAD_32dp32b32xENS4_13SM90_TMA_LOADENS12_INS13_ILi2ELi4ELi3EEES16_NST_INS5_IJS17_S1M_EEENS5_IJS1M_SC_EEEEEEENS4_39AutoVectorizingCopyWithAssumedAlignmentILi128EEENS4_14SM90_TMA_STOREES24_S26_S26_EEEvvEEEEvNT_6ParamsE,(.L_x_284 - _ZN7cutlass13device_kernelINS_4gemm6kernel13GemmUniversalIN4cute5tupleIJiiiiEEENS1_10collective13CollectiveMmaINS1_35MainloopSm100TmaUmmaWarpSpecializedILi40ELi2ELi4ENS5_IJNS4_1CILi2EEENSA_ILi1EEESC_EEEEENS5_IJNSA_ILi256EEENSA_ILi64EEENSA_ILi16EEEEEENS_6half_tENS5_IJlSC_lEEESJ_SK_NS4_8TiledMMAINS4_8MMA_AtomIJNS4_26SM100_MMA_F16BF16_2x1SM_SSISJ_SJ_fLi256ELi64ELNS4_4UMMA5MajorE0ELSP_0ELNSO_7ScaleInE0ELSQ_0EEEEEENS4_6LayoutINS5_IJSC_SC_SC_EEENS5_IJNSA_ILi0EEESV_SV_EEEEENS5_IJNS4_10UnderscoreESY_SY_EEEEENS4_18SM100_TMA_2SM_LOADENS4_14ComposedLayoutINS4_7SwizzleILi1ELi4ELi3EEENS4_18smem_ptr_flag_bitsILi16EEENST_INS5_IJNSA_ILi8EEESH_EEENS5_IJSH_SC_EEEEEEEvNS4_8identityES11_S1B_vS1C_EENS_8epilogue10collective18CollectiveEpilogueINS1E_23Sm100TmaWarpSpecializedILi3ELi2ELi32ELb1ELb0EEEJNS5_IJNSA_ILi128EEESG_SH_EEENS5_IJNST_IS1J_SC_EENST_INSA_ILi32EEESC_EEEEESJ_SK_SJ_SK_NS1E_6fusion15FusionCallbacksIS1I_NS1P_17LinearCombinationISJ_fSJ_fLNS_15FloatRoundStyleE2EEES1K_S1O_JEEENS4_5SM1004TMEM4LOAD26SM100_TMEM_LOAD_32dp32b32xENS4_13SM90_TMA_LOADENS12_INS13_ILi2ELi4ELi3EEES16_NST_INS5_IJS17_S1M_EEENS5_IJS1M_SC_EEEEEEENS4_39AutoVectorizingCopyWithAssumedAlignmentILi128EEENS4_14SM90_TMA_STOREES24_S26_S26_EEEvvEEEEvNT_6ParamsE)
        .other          _ZN7cutlass13device_kernelINS_4gemm6kernel13GemmUniversalIN4cute5tupleIJiiiiEEENS1_10collective13CollectiveMmaINS1_35MainloopSm100TmaUmmaWarpSpecializedILi40ELi2ELi4ENS5_IJNS4_1CILi2EEENSA_ILi1EEESC_EEEEENS5_IJNSA_ILi256EEENSA_ILi64EEENSA_ILi16EEEEEENS_6half_tENS5_IJlSC_lEEESJ_SK_NS4_8TiledMMAINS4_8MMA_AtomIJNS4_26SM100_MMA_F16BF16_2x1SM_SSISJ_SJ_fLi256ELi64ELNS4_4UMMA5MajorE0ELSP_0ELNSO_7ScaleInE0ELSQ_0EEEEEENS4_6LayoutINS5_IJSC_SC_SC_EEENS5_IJNSA_ILi0EEESV_SV_EEEEENS5_IJNS4_10UnderscoreESY_SY_EEEEENS4_18SM100_TMA_2SM_LOADENS4_14ComposedLayoutINS4_7SwizzleILi1ELi4ELi3EEENS4_18smem_ptr_flag_bitsILi16EEENST_INS5_IJNSA_ILi8EEESH_EEENS5_IJSH_SC_EEEEEEEvNS4_8identityES11_S1B_vS1C_EENS_8epilogue10collective18CollectiveEpilogueINS1E_23Sm100TmaWarpSpecializedILi3ELi2ELi32ELb1ELb0EEEJNS5_IJNSA_ILi128EEESG_SH_EEENS5_IJNST_IS1J_SC_EENST_INSA_ILi32EEESC_EEEEESJ_SK_SJ_SK_NS1E_6fusion15FusionCallbacksIS1I_NS1P_17LinearCombinationISJ_fSJ_fLNS_15FloatRoundStyleE2EEES1K_S1O_JEEENS4_5SM1004TMEM4LOAD26SM100_TMEM_LOAD_32dp32b32xENS4_13SM90_TMA_LOADENS12_INS13_ILi2ELi4ELi3EEES16_NST_INS5_IJS17_S1M_EEENS5_IJS1M_SC_EEEEEEENS4_39AutoVectorizingCopyWithAssumedAlignmentILi128EEENS4_14SM90_TMA_STOREES24_S26_S26_EEEvvEEEEvNT_6ParamsE,@"STO_CUDA_ENTRY STV_DEFAULT"
_ZN7cutlass13device_kernelINS_4gemm6kernel13GemmUniversalIN4cute5tupleIJiiiiEEENS1_10collective13CollectiveMmaINS1_35MainloopSm100TmaUmmaWarpSpecializedILi40ELi2ELi4ENS5_IJNS4_1CILi2EEENSA_ILi1EEESC_EEEEENS5_IJNSA_ILi256EEENSA_ILi64EEENSA_ILi16EEEEEENS_6half_tENS5_IJlSC_lEEESJ_SK_NS4_8TiledMMAINS4_8MMA_AtomIJNS4_26SM100_MMA_F16BF16_2x1SM_SSISJ_SJ_fLi256ELi64ELNS4_4UMMA5MajorE0ELSP_0ELNSO_7ScaleInE0ELSQ_0EEEEEENS4_6LayoutINS5_IJSC_SC_SC_EEENS5_IJNSA_ILi0EEESV_SV_EEEEENS5_IJNS4_10UnderscoreESY_SY_EEEEENS4_18SM100_TMA_2SM_LOADENS4_14ComposedLayoutINS4_7SwizzleILi1ELi4ELi3EEENS4_18smem_ptr_flag_bitsILi16EEENST_INS5_IJNSA_ILi8EEESH_EEENS5_IJSH_SC_EEEEEEEvNS4_8identityES11_S1B_vS1C_EENS_8epilogue10collective18CollectiveEpilogueINS1E_23Sm100TmaWarpSpecializedILi3ELi2ELi32ELb1ELb0EEEJNS5_IJNSA_ILi128EEESG_SH_EEENS5_IJNST_IS1J_SC_EENST_INSA_ILi32EEESC_EEEEESJ_SK_SJ_SK_NS1E_6fusion15FusionCallbacksIS1I_NS1P_17LinearCombinationISJ_fSJ_fLNS_15FloatRoundStyleE2EEES1K_S1O_JEEENS4_5SM1004TMEM4LOAD26SM100_TMEM_LOAD_32dp32b32xENS4_13SM90_TMA_LOADENS12_INS13_ILi2ELi4ELi3EEES16_NST_INS5_IJS17_S1M_EEENS5_IJS1M_SC_EEEEEEENS4_39AutoVectorizingCopyWithAssumedAlignmentILi128EEENS4_14SM90_TMA_STOREES24_S26_S26_EEEvvEEEEvNT_6ParamsE:
[----:B------:R-:W1:Y:S01]  /*0000*/  LDC R1, c[0x0][0x37c] ;  /* 0x0000df00ff017b82 */ /* 0x000e620000000800 */
[----:B------:R-:W2:Y:S01]  /*0010*/  S2R R97, SR_TID.X ;  /* 0x0000000000617919 */ /* 0x000ea20000002100 */
[----:B------:R-:W3:Y:S06]  /*0020*/  LDCU.64 UR6, c[0x0][0x890] ;  /* 0x00011200ff0677ac */ /* 0x000eec0008000a00 */
[----:B------:R-:W4:Y:S01]  /*0030*/  S2UR UR37, SR_CgaCtaId ;  /* 0x00000000002579c3 */ /* 0x000f220000008800 */
[----:B------:R-:W-:Y:S02]  /*0040*/  PRMT R92, RZ, 0x7610, R92 ;  /* 0x00007610ff5c7816 */ /* 0x000fe4000000005c */
[----:B------:R-:W-:Y:S01]  /*0050*/  ELECT P1, URZ, PT ;  /* 0x0000000000ff782f */ /* 0x000fe20003820000 */
[----:B------:R-:W1:Y:S01]  /*0060*/  LDCU.64 UR46, c[0x0][0x358] ;  /* 0x00006b00ff2e77ac */ /* 0x000e620008000a00 */
[----:B---3--:R-:W-:-:S04]  /*0070*/  UISETP.NE.U32.AND UP0, UPT, UR6, URZ, UPT ;  /* 0x000000ff0600728c */ /* 0x008fc8000bf05070 */
[----:B------:R-:W-:Y:S02]  /*0080*/  UISETP.NE.AND.EX UP0, UPT, UR7, URZ, UPT, UP0 ;  /* 0x000000ff0700728c */ /* 0x000fe4000bf05300 */
[----:B----4-:R-:W-:Y:S02]  /*0090*/  ULOP3.LUT UR5, UR37, 0x1, URZ, 0xc0, !UPT ;  /* 0x0000000125057892 */ /* 0x010fe4000f8ec0ff */
[----:B------:R-:W-:Y:S01]  /*00a0*/  ULOP3.LUT UR4, UR37, 0x1, URZ, 0x3c, !UPT ;  /* 0x0000000125047892 */ /* 0x000fe2000f8e3cff */
[----:B--2---:R-:W-:-:S05]  /*00b0*/  SHF.R.U32.HI R96, RZ, 0x5, R97 ;  /* 0x00000005ff607819 */ /* 0x004fca0000011661 */
[----:B------:R-:W2:Y:S02]  /*00c0*/  SHFL.IDX PT, R0, R96, RZ, 0x1f ;  /* 0x00001fff60007589 */ /* 0x000ea400000e0000 */
[----:B--2---:R-:W-:Y:S01]  /*00d0*/  R2UR UR10, R0 ;  /* 0x00000000000a72ca */ /* 0x004fe200000e0000 */
[----:B-1----:R-:W-:-:S14]  /*00e0*/  BRA.U UP0, `(.L_x_0) ;  /* 0x00000001002c7547 */ /* 0x002fdc000b800000 */
[----:B------:R-:W1:Y:S02]  /*00f0*/  LDCU.64 UR8, c[0x0][0x888] ;  /* 0x00011100ff0877ac */ /* 0x000e640008000a00 */
[----:B-1----:R-:W-:-:S04]  /*0100*/  UISETP.NE.U32.AND UP0, UPT, UR8, URZ, UPT ;  /* 0x000000ff0800728c */ /* 0x002fc8000bf05070 */
[----:B------:R-:W-:-:S09]  /*0110*/  UISETP.NE.AND.EX UP0, UPT, UR9, URZ, UPT, UP0 ;  /* 0x000000ff0900728c */ /* 0x000fd2000bf05300 */
[----:B------:R-:W-:Y:S05]  /*0120*/  BRA.U !UP0, `(.L_x_1) ;  /* 0x0000000108107547 */ /* 0x000fea000b800000 */
[----:B------:R-:W1:Y:S02]  /*0130*/  LDC.64 R2, c[0x0][0x888] ;  /* 0x00022200ff027b82 */ /* 0x000e640000000a00 */
[----:B-1----:R1:W5:Y:S01]  /*0140*/  LDG.E R49, desc[UR46][R2.64] ;  /* 0x0000002e02317981 */ /* 0x002362000c1e1900 */
[----:B------:R-:W-:Y:S01]  /*0150*/  HFMA2 R92, -RZ, RZ, 0, 5.9604644775390625e-08 ;  /* 0x00000001ff5c7431 */ /* 0x000fe200000001ff */
[----:B------:R-:W-:Y:S05]  /*0160*/  BRA `(.L_x_0) ;  /* 0x00000000000c7947 */ /* 0x000fea0003800000 */
.L_x_1:
[----:B------:R-:W1:Y:S01]  /*0170*/  LDCU UR8, c[0x0][0x880] ;  /* 0x00011000ff0877ac */ /* 0x000e620008000800 */
[----:B------:R-:W-:Y:S01]  /*0180*/  HFMA2 R92, -RZ, RZ, 0, 5.9604644775390625e-08 ;  /* 0x00000001ff5c7431 */ /* 0x000fe200000001ff */
[----:B-1----:R-:W-:-:S07]  /*0190*/  MOV R49, UR8 ;  /* 0x0000000800317c02 */ /* 0x002fce0008000f00 */
.L_x_0:
[----:B------:R-:W2:Y:S02]  /*01a0*/  LDCU.64 UR8, c[0x0][0x8b0] ;  /* 0x00011600ff0877ac */ /* 0x000ea40008000a00 */
[----:B--2---:R-:W-:-:S04]  /*01b0*/  UISETP.NE.U32.AND UP0, UPT, UR8, URZ, UPT ;  /* 0x000000ff0800728c */ /* 0x004fc8000bf05070 */
[----:B------:R-:W-:-:S09]  /*01c0*/  UISETP.NE.AND.EX UP0, UPT, UR9, URZ, UPT, UP0 ;  /* 0x000000ff0900728c */ /* 0x000fd2000bf05300 */
[----:B------:R-:W-:Y:S05]  /*01d0*/  BRA.U UP0, `(.L_x_2) ;  /* 0x0000000100247547 */ /* 0x000fea000b800000 */
[----:B------:R-:W2:Y:S02]  /*01e0*/  LDCU.64 UR8, c[0x0][0x8a8] ;  /* 0x00011500ff0877ac */ /* 0x000ea40008000a00 */
[----:B--2---:R-:W-:-:S04]  /*01f0*/  UISETP.NE.U32.AND UP0, UPT, UR8, URZ, UPT ;  /* 0x000000ff0800728c */ /* 0x004fc8000bf05070 */
[----:B------:R-:W-:-:S09]  /*0200*/  UISETP.NE.AND.EX UP0, UPT, UR9, URZ, UPT, UP0 ;  /* 0x000000ff0900728c */ /* 0x000fd2000bf05300 */
[----:B------:R-:W-:Y:S05]  /*0210*/  BRA.U !UP0, `(.L_x_3) ;  /* 0x00000001080c7547 */ /* 0x000fea000b800000 */
[----:B-1----:R-:W1:Y:S02]  /*0220*/  LDC.64 R2, c[0x0][0x8a8] ;  /* 0x00022a00ff027b82 */ /* 0x002e640000000a00 */
[----:B-1----:R2:W5:Y:S01]  /*0230*/  LDG.E R47, desc[UR46][R2.64] ;  /* 0x0000002e022f7981 */ /* 0x002562000c1e1900 */
[----:B------:R-:W-:Y:S05]  /*0240*/  BRA `(.L_x_2) ;  /* 0x0000000000087947 */ /* 0x000fea0003800000 */
.L_x_3:
[----:B------:R-:W2:Y:S02]  /*0250*/  LDCU UR8, c[0x0][0x8a0] ;  /* 0x00011400ff0877ac */ /* 0x000ea40008000800 */
[----:B--2---:R-:W-:Y:S02]  /*0260*/  MOV R47, UR8 ;  /* 0x00000008002f7c02 */ /* 0x004fe40008000f00 */
.L_x_2:
[----:B------:R-:W-:Y:S01]  /*0270*/  IMAD.U32 R0, RZ, RZ, UR10 ;  /* 0x0000000aff007e24 */ /* 0x000fe2000f8e00ff */
[----:B------:R-:W-:Y:S04]  /*0280*/  BSSY.RECONVERGENT B0, `(.L_x_4) ;  /* 0x000000c000007945 */ /* 0x000fe80003800200 */
[C---:B------:R-:W-:Y:S02]  /*0290*/  ISETP.NE.OR P2, PT, R0.reuse, 0x1, !P1 ;  /* 0x000000010000780c */ /* 0x040fe40004f45670 */
[----:B------:R-:W-:-:S11]  /*02a0*/  ISETP.NE.OR P0, PT, R0, 0x3, !P1 ;  /* 0x000000030000780c */ /* 0x000fd60004f05670 */
[----:B------:R-:W-:Y:S05]  /*02b0*/  @P2 BRA `(.L_x_5) ;  /* 0x0000000000202947 */ /* 0x000fea0003800000 */
[----:B------:R-:W3:Y:S02]  /*02c0*/  LDCU.64 UR8, c[0x0][0x348] ;  /* 0x00006900ff0877ac */ /* 0x000ee40008000a00 */
[----:B---3--:R-:W-:Y:S02]  /*02d0*/  UIADD3 UR12, UP1, UPT, UR8, 0x80, URZ ;  /* 0x00000080080c7890 */ /* 0x008fe4000ff3e0ff */
[----:B------:R-:W-:Y:S02]  /*02e0*/  UIADD3 UR8, UP0, UPT, UR8, 0x180, URZ ;  /* 0x0000018008087890 */ /* 0x000fe4000ff1e0ff */
[----:B------:R-:W-:Y:S02]  /*02f0*/  UIADD3.X UR13, UPT, UPT, URZ, UR9, URZ, UP1, !UPT ;  /* 0x00000009ff0d7290 */ /* 0x000fe40008ffe4ff */
[----:B------:R-:W-:-:S07]  /*0300*/  UIADD3.X UR9, UPT, UPT, URZ, UR9, URZ, UP0, !UPT ;  /* 0x00000009ff097290 */ /* 0x000fce00087fe4ff */
[----:B------:R3:W-:Y:S02]  /*0310*/  UTMACCTL.PF [UR12] ;  /* 0x000000000c0079b9 */ /* 0x0007e40008040000 */
[----:B------:R3:W-:Y:S02]  /*0320*/  UTMACCTL.PF [UR8] ;  /* 0x00000000080079b9 */ /* 0x0007e40008040000 */
[----:B---3--:R-:W-:Y:S01]  /*0330*/  NOP ;  /* 0x0000000000007918 */ /* 0x008fe20000000000 */
.L_x_5:
[----:B------:R-:W-:Y:S05]  /*0340*/  BSYNC.RECONVERGENT B0 ;  /* 0x0000000000007941 */ /* 0x000fea0003800200 */
.L_x_4:
[----:B------:R-:W-:Y:S04]  /*0350*/  BSSY.RECONVERGENT B0, `(.L_x_6) ;  /* 0x000000a000007945 */ /* 0x000fe80003800200 */
        /* <DEDUP_REMOVED lines=9> */
.L_x_7:
[----:B------:R-:W-:Y:S05]  /*03f0*/  BSYNC.RECONVERGENT B0 ;  /* 0x0000000000007941 */ /* 0x000fea0003800200 */
.L_x_6:
[----:B------:R-:W3:Y:S01]  /*0400*/  LDCU.64 UR8, c[0x0][0x888] ;  /* 0x00011100ff0877ac */ /* 0x000ee20008000a00 */
[----:B------:R-:W-:Y:S02]  /*0410*/  UISETP.EQ.U32.AND UP1, UPT, UR6, URZ, UPT ;  /* 0x000000ff0600728c */ /* 0x000fe4000bf22070 */
[----:B------:R-:W-:Y:S02]  /*0420*/  UPLOP3.LUT UP5, UPT, UPT, UPT, UPT, 0x80, 0x8 ;  /* 0x000000000008789c */ /* 0x000fe40003faf070 */
[----:B---3--:R-:W-:-:S04]  /*0430*/  UISETP.NE.U32.AND UP0, UPT, UR8, URZ, UPT ;  /* 0x000000ff0800728c */ /* 0x008fc8000bf05070 */
[----:B------:R-:W-:-:S04]  /*0440*/  UISETP.NE.AND.EX UP0, UPT, UR9, URZ, UPT, UP0 ;  /* 0x000000ff0900728c */ /* 0x000fc8000bf05300 */
[----:B------:R-:W-:-:S04]  /*0450*/  UISETP.EQ.OR.EX UP2, UPT, UR7, URZ, !UP0, UP1 ;  /* 0x000000ff0700728c */ /* 0x000fc8000c742710 */
[----:B------:R-:W-:-:S05]  /*0460*/  UP2UR UR53, UPR, URZ, 0x4 ;  /* 0x00000004ff357883 */ /* 0x000fca0008000000 */
[----:B------:R-:W-:Y:S07]  /*0470*/  BRA.U !UP2, `(.L_x_8) ;  /* 0x000000010a207547 */ /* 0x000fee000b800000 */
[----:B------:R-:W-:Y:S01]  /*0480*/  UISETP.NE.U32.AND UP2, UPT, UR6, URZ, UPT ;  /* 0x000000ff0600728c */ /* 0x000fe2000bf45070 */
[----:B-----5:R-:W-:Y:S01]  /*0490*/  FSETP.NEU.AND P0, PT, R49, RZ, PT ;  /* 0x000000ff3100720b */ /* 0x020fe20003f0d000 */
[----:B------:R-:W-:Y:S02]  /*04a0*/  USEL UR6, URZ, 0xffffffff, UP0 ;  /* 0xffffffffff067887 */ /* 0x000fe40008000000 */
[----:B------:R-:W-:-:S10]  /*04b0*/  UISETP.NE.AND.EX UP2, UPT, UR7, URZ, UPT, UP2 ;  /* 0x000000ff0700728c */ /* 0x000fd4000bf45320 */
[----:B------:R-:W-:Y:S01]  /*04c0*/  VOTEU.ANY UP1, P0 ;  /* 0x0000000000ff7886 */ /* 0x000fe20000020100 */
[----:B------:R-:W-:-:S04]  /*04d0*/  @!UP2 USEL UR6, URZ, 0xffffffff, UP1 ;  /* 0xffffffffff06a887 */ /* 0x000fc80008800000 */
[----:B------:R-:W-:-:S04]  /*04e0*/  ULOP3.LUT UR6, UR6, 0x1, URZ, 0xc0, !UPT ;  /* 0x0000000106067892 */ /* 0x000fc8000f8ec0ff */
[----:B------:R-:W-:-:S11]  /*04f0*/  UISETP.NE.U32.AND UP5, UPT, UR6, 0x1, UPT ;  /* 0x000000010600788c */ /* 0x000fd6000bfa5070 */
.L_x_8:
[----:B------:R-:W3:Y:S01]  /*0500*/  SHFL.IDX PT, R0, R96, RZ, 0x1f ;  /* 0x00001fff60007589 */ /* 0x000ee200000e0000 */
[----:B------:R-:W-:-:S04]  /*0510*/  UISETP.NE.AND UP1, UPT, UR10, 0x2, UPT ;  /* 0x000000020a00788c */ /* 0x000fc8000bf25270 */
[----:B------:R-:W-:Y:S02]  /*0520*/  UISETP.EQ.AND UP2, UPT, UR5, URZ, !UP1 ;  /* 0x000000ff0500728c */ /* 0x000fe4000cf42270 */
[----:B------:R-:W-:-:S04]  /*0530*/  USEL UR7, URZ, 0x1, UP1 ;  /* 0x00000001ff077887 */ /* 0x000fc80008800000 */
[----:B------:R-:W-:Y:S02]  /*0540*/  PLOP3.LUT P5, PT, P1, PT, UP2, 0x80, 0x8 ;  /* 0x000000000008781c */ /* 0x000fe40000faf028 */
[----:B---3--:R-:W-:-:S13]  /*0550*/  ISETP.NE.AND P0, PT, R0, RZ, PT ;  /* 0x000000ff0000720c */ /* 0x008fda0003f05270 */
[----:B------:R-:W-:Y:S05]  /*0560*/  @P0 BRA `(.L_x_9) ;  /* 0x0000000400700947 */ /* 0x000fea0003800000 */
[----:B------:R-:W-:Y:S01]  /*0570*/  ELECT P0, URZ, PT ;  /* 0x0000000000ff782f */ /* 0x000fe20003800000 */
[----:B------:R-:W-:-:S12]  /*0580*/  BSSY.RECONVERGENT B0, `(.L_x_9) ;  /* 0x000005a000007945 */ /* 0x000fd80003800200 */
[----:B------:R-:W-:Y:S05]  /*0590*/  @!P0 BRA `(.L_x_10) ;  /* 0x0000000400608947 */ /* 0x000fea0003800000 */
[----:B------:R-:W-:Y:S01]  /*05a0*/  UMOV UR8, 0x400 ;  /* 0x0000040000087882 */ /* 0x000fe20000000000 */
[----:B------:R-:W-:Y:S01]  /*05b0*/  UMOV UR6, 0x1 ;  /* 0x0000000100067882 */ /* 0x000fe20000000000 */
[----:B------:R-:W-:Y:S02]  /*05c0*/  ULEA UR8, UR37, UR8, 0x18 ;  /* 0x0000000825087291 */ /* 0x000fe4000f8ec0ff */
[----:B------:R-:W-:-:S04]  /*05d0*/  UIADD3 UR12, UPT, UPT, -UR6, 0x100000, URZ ;  /* 0x00100000060c7890 */ /* 0x000fc8000fffe1ff */
[----:B------:R-:W-:Y:S02]  /*05e0*/  USHF.L.U32 UR13, UR12, 0xb, URZ ;  /* 0x0000000b0c0d7899 */ /* 0x000fe400080006ff */
[----:B------:R-:W-:Y:S01]  /*05f0*/  USHF.L.U32 UR12, UR12, 0x1, URZ ;  /* 0x000000010c0c7899 */ /* 0x000fe200080006ff */
[----:B------:R-:W3:Y:S11]  /*0600*/  FENCE.VIEW.ASYNC.S ;  /* 0x00000000000073c6 */ /* 0x000ef60000000000 */
[----:B---3--:R3:W4:Y:S01]  /*0610*/  SYNCS.EXCH.64 URZ, [UR8], UR12 ;  /* 0x0000000c08ff75b2 */ /* 0x0087220008000100 */
[----:B------:R3:W1:Y:S01]  /*0620*/  SYNCS.EXCH.64 URZ, [UR8+0x140], UR12 ;  /* 0x0001400c08ff75b2 */ /* 0x0006620008000100 */
        /* <DEDUP_REMOVED lines=77> */
[----:B------:R3:W1:Y:S02]  /*0b00*/  SYNCS.EXCH.64 URZ, [UR8+0x278], UR12 ;  /* 0x0002780c08ff75b2 */ /* 0x0006640008000100 */
[----:B---34-:R-:W-:Y:S01]  /*0b10*/  NOP ;  /* 0x0000000000007918 */ /* 0x018fe20000000000 */
.L_x_10:
[----:B------:R-:W-:Y:S05]  /*0b20*/  BSYNC.RECONVERGENT B0 ;  /* 0x0000000000007941 */ /* 0x000fea0003800200 */
.L_x_9:
[----:B------:R-:W3:Y:S01]  /*0b30*/  SHFL.IDX PT, R0, R96, RZ, 0x1f ;  /* 0x00001fff60007589 */ /* 0x000ee200000e0000 */
[----:B------:R-:W-:Y:S01]  /*0b40*/  NOP ;  /* 0x0000000000007918 */ /* 0x000fe20000000000 */
[----:B---3--:R-:W-:-:S13]  /*0b50*/  ISETP.NE.AND P0, PT, R0, 0x1, PT ;  /* 0x000000010000780c */ /* 0x008fda0003f05270 */
[----:B------:R-:W-:Y:S05]  /*0b60*/  @P0 BRA `(.L_x_11) ;  /* 0x00000000004c0947 */ /* 0x000fea0003800000 */
[----:B------:R-:W-:Y:S01]  /*0b70*/  UMOV UR9, 0x400 ;  /* 0x0000040000097882 */ /* 0x000fe20000000000 */
[----:B------:R-:W-:Y:S01]  /*0b80*/  UMOV UR8, 0x20 ;  /* 0x0000002000087882 */ /* 0x000fe20000000000 */
[----:B------:R-:W-:Y:S01]  /*0b90*/  UMOV UR6, 0x80 ;  /* 0x0000008000067882 */ /* 0x000fe20000000000 */
[----:B------:R-:W-:Y:S02]  /*0ba0*/  ULEA UR9, UR37, UR9, 0x18 ;  /* 0x0000000925097291 */ /* 0x000fe4000f8ec0ff */
[----:B------:R-:W-:-:S04]  /*0bb0*/  UIADD3 UR12, UPT, UPT, -UR8, 0x100000, URZ ;  /* 0x00100000080c7890 */ /* 0x000fc8000fffe1ff */
[----:B------:R-:W-:Y:S02]  /*0bc0*/  USHF.L.U32 UR13, UR12, 0xb, URZ ;  /* 0x0000000b0c0d7899 */ /* 0x000fe400080006ff */
[----:B------:R-:W-:Y:S02]  /*0bd0*/  USHF.L.U32 UR12, UR12, 0x1, URZ ;  /* 0x000000010c0c7899 */ /* 0x000fe400080006ff */
[----:B------:R-:W-:-:S04]  /*0be0*/  UIADD3 UR14, UPT, UPT, -UR6, 0x100000, URZ ;  /* 0x00100000060e7890 */ /* 0x000fc8000fffe1ff */
[----:B------:R-:W-:Y:S02]  /*0bf0*/  USHF.L.U32 UR15, UR14, 0xb, URZ ;  /* 0x0000000b0e0f7899 */ /* 0x000fe400080006ff */
[----:B------:R-:W-:Y:S01]  /*0c00*/  USHF.L.U32 UR14, UR14, 0x1, URZ ;  /* 0x000000010e0e7899 */ /* 0x000fe200080006ff */
[----:B------:R-:W-:Y:S01]  /*0c10*/  ELECT P0, URZ, PT ;  /* 0x0000000000ff782f */ /* 0x000fe20003800000 */
[----:B------:R-:W3:Y:S02]  /*0c20*/  FENCE.VIEW.ASYNC.S ;  /* 0x00000000000073c6 */ /* 0x000ee40000000000 */
[----:B---3--:R3:W4:Y:S08]  /*0c30*/  SYNCS.EXCH.64 URZ, [UR9+0x280], UR12 ;  /* 0x0002800c09ff75b2 */ /* 0x0087300008000100 */
[----:B------:R3:W1:Y:S01]  /*0c40*/  SYNCS.EXCH.64 URZ, [UR9+0x298], UR14 ;  /* 0x0002980e09ff75b2 */ /* 0x0006620008000100 */
[----:B------:R3:W1:Y:S01]  /*0c50*/  SYNCS.EXCH.64 URZ, [UR9+0x288], UR12 ;  /* 0x0002880c09ff75b2 */ /* 0x0006620008000100 */
[----:B------:R3:W1:Y:S01]  /*0c60*/  SYNCS.EXCH.64 URZ, [UR9+0x2a0], UR14 ;  /* 0x0002a00e09ff75b2 */ /* 0x0006620008000100 */
[----:B------:R3:W1:Y:S01]  /*0c70*/  SYNCS.EXCH.64 URZ, [UR9+0x290], UR12 ;  /* 0x0002900c09ff75b2 */ /* 0x0006620008000100 */
[----:B------:R3:W1:Y:S01]  /*0c80*/  SYNCS.EXCH.64 URZ, [UR9+0x2a8], UR14 ;  /* 0x0002a80e09ff75b2 */ /* 0x0006620008000100 */
[----:B------:R-:W-:Y:S01]  /*0c90*/  NOP ;  /* 0x0000000000007918 */ /* 0x000fe20000000000 */
.L_x_11:
[----:B------:R-:W2:Y:S01]  /*0ca0*/  SHFL.IDX PT, R0, R96, RZ, 0x1f ;  /* 0x00001fff60007589 */ /* 0x000ea200000e0000 */
[----:B------:R-:W-:Y:S01]  /*0cb0*/  NOP ;  /* 0x0000000000007918 */ /* 0x000fe20000000000 */
[----:B--2---:R-:W-:-:S13]  /*0cc0*/  ISETP.NE.AND P0, PT, R0, 0x3, PT ;  /* 0x000000030000780c */ /* 0x004fda0003f05270 */
[----:B------:R-:W-:Y:S05]  /*0cd0*/  @P0 BRA `(.L_x_12) ;  /* 0x00000000002c0947 */ /* 0x000fea0003800000 */
[----:B------:R-:W-:Y:S01]  /*0ce0*/  UMOV UR8, 0x400 ;  /* 0x0000040000087882 */ /* 0x000fe20000000000 */
[----:B------:R-:W-:Y:S01]  /*0cf0*/  UMOV UR6, 0x20 ;  /* 0x0000002000067882 */ /* 0x000fe20000000000 */
[----:B------:R-:W-:Y:S02]  /*0d00*/  ULEA UR8, UR37, UR8, 0x18 ;  /* 0x0000000825087291 */ /* 0x000fe4000f8ec0ff */
[----:B---3--:R-:W-:-:S04]  /*0d10*/  UIADD3 UR12, UPT, UPT, -UR6, 0x100000, URZ ;  /* 0x00100000060c7890 */ /* 0x008fc8000fffe1ff */
[----:B------:R-:W-:Y:S02]  /*0d20*/  USHF.L.U32 UR13, UR12, 0xb, URZ ;  /* 0x0000000b0c0d7899 */ /* 0x000fe400080006ff */
[----:B------:R-:W-:Y:S01]  /*0d30*/  USHF.L.U32 UR12, UR12, 0x1, URZ ;  /* 0x000000010c0c7899 */ /* 0x000fe200080006ff */
[----:B------:R-:W-:Y:S01]  /*0d40*/  ELECT P0, URZ, PT ;  /* 0x0000000000ff782f */ /* 0x000fe20003800000 */
[----:B------:R-:W2:Y:S10]  /*0d50*/  FENCE.VIEW.ASYNC.S ;  /* 0x00000000000073c6 */ /* 0x000eb40000000000 */
[----:B--2---:R2:W3:Y:S01]  /*0d60*/  SYNCS.EXCH.64 URZ, [UR8+0x2b0], UR12 ;  /* 0x0002b00c08ff75b2 */ /* 0x0044e20008000100 */
[----:B------:R2:W1:Y:S01]  /*0d70*/  SYNCS.EXCH.64 URZ, [UR8+0x2b8], UR12 ;  /* 0x0002b80c08ff75b2 */ /* 0x0004620008000100 */
[----:B------:R-:W-:Y:S01]  /*0d80*/  NOP ;  /* 0x0000000000007918 */ /* 0x000fe20000000000 */
.L_x_12:
[----:B------:R-:W4:Y:S01]  /*0d90*/  SHFL.IDX PT, R0, R96, RZ, 0x1f ;  /* 0x00001fff60007589 */ /* 0x000f2200000e0000 */
[----:B------:R-:W-:Y:S01]  /*0da0*/  NOP ;  /* 0x0000000000007918 */ /* 0x000fe20000000000 */
[----:B----4-:R-:W-:-:S13]  /*0db0*/  ISETP.NE.AND P0, PT, R0, 0x4, PT ;  /* 0x000000040000780c */ /* 0x010fda0003f05270 */
[----:B------:R-:W-:Y:S05]  /*0dc0*/  @P0 BRA `(.L_x_13) ;  /* 0x0000000000480947 */ /* 0x000fea0003800000 */
[----:B---3--:R-:W-:Y:S01]  /*0dd0*/  UMOV UR9, 0x1e0 ;  /* 0x000001e000097882 */ /* 0x008fe20000000000 */
[----:B--2---:R-:W-:Y:S01]  /*0de0*/  UMOV UR8, 0x400 ;  /* 0x0000040000087882 */ /* 0x004fe20000000000 */
[----:B------:R-:W-:Y:S01]  /*0df0*/  USEL UR9, UR9, 0x1a0, UP5 ;  /* 0x000001a009097887 */ /* 0x000fe2000a800000 */
        /* <DEDUP_REMOVED lines=9> */
[----:B------:R-:W2:Y:S02]  /*0e90*/  FENCE.VIEW.ASYNC.S ;  /* 0x00000000000073c6 */ /* 0x000ea40000000000 */
[----:B--2---:R4:W2:Y:S08]  /*0ea0*/  SYNCS.EXCH.64 URZ, [UR8+0x2c0], UR12 ;  /* 0x0002c00c08ff75b2 */ /* 0x0048b00008000100 */
[----:B------:R4:W3:Y:S01]  /*0eb0*/  SYNCS.EXCH.64 URZ, [UR8+0x2d0], UR14 ;  /* 0x0002d00e08ff75b2 */ /* 0x0008e20008000100 */
[----:B------:R4:W1:Y:S01]  /*0ec0*/  SYNCS.EXCH.64 URZ, [UR8+0x2c8], UR12 ;  /* 0x0002c80c08ff75b2 */ /* 0x0008620008000100 */
[----:B------:R4:W1:Y:S02]  /*0ed0*/  SYNCS.EXCH.64 URZ, [UR8+0x2d8], UR14 ;  /* 0x0002d80e08ff75b2 */ /* 0x0008640008000100 */
[----:B----4-:R-:W-:Y:S01]  /*0ee0*/  NOP ;  /* 0x0000000000007918 */ /* 0x010fe20000000000 */
.L_x_13:
[----:B------:R-:W4:Y:S01]  /*0ef0*/  SHFL.IDX PT, R0, R96, RZ, 0x1f ;  /* 0x00001fff60007589 */ /* 0x000f2200000e0000 */
[----:B------:R-:W-:Y:S01]  /*0f00*/  NOP ;  /* 0x0000000000007918 */ /* 0x000fe20000000000 */
[----:B----4-:R-:W-:-:S13]  /*0f10*/  ISETP.NE.AND P0, PT, R0, 0x5, PT ;  /* 0x000000050000780c */ /* 0x010fda0003f05270 */
[----:B------:R-:W-:Y:S05]  /*0f20*/  @P0 BRA `(.L_x_14) ;  /* 0x0000000000540947 */ /* 0x000fea0003800000 */
[----:B---3--:R-:W-:Y:S01]  /*0f30*/  UMOV UR9, 0x400 ;  /* 0x0000040000097882 */ /* 0x008fe20000000000 */
[----:B--2---:R-:W-:Y:S01]  /*0f40*/  UMOV UR8, 0x1 ;  /* 0x0000000100087882 */ /* 0x004fe20000000000 */
        /* <DEDUP_REMOVED lines=13> */
[----:B------:R4:W1:Y:S01]  /*1020*/  SYNCS.EXCH.64 URZ, [UR9+0x308], UR14 ;  /* 0x0003080e09ff75b2 */ /* 0x0008620008000100 */
[----:B------:R4:W1:Y:S01]  /*1030*/  SYNCS.EXCH.64 URZ, [UR9+0x2f0], UR12 ;  /* 0x0002f00c09ff75b2 */ /* 0x0008620008000100 */
[----:B------:R4:W1:Y:S01]  /*1040*/  SYNCS.EXCH.64 URZ, [UR9+0x310], UR14 ;  /* 0x0003100e09ff75b2 */ /* 0x0008620008000100 */
[----:B------:R4:W1:Y:S01]  /*1050*/  SYNCS.EXCH.64 URZ, [UR9+0x2f8], UR12 ;  /* 0x0002f80c09ff75b2 */ /* 0x0008620008000100 */
[----:B------:R4:W1:Y:S02]  /*1060*/  SYNCS.EXCH.64 URZ, [UR9+0x318], UR14 ;  /* 0x0003180e09ff75b2 */ /* 0x0008640008000100 */
[----:B----4-:R-:W-:Y:S01]  /*1070*/  NOP ;  /* 0x0000000000007918 */ /* 0x010fe20000000000 */
.L_x_14:
[----:B------:R-:W4:Y:S01]  /*1080*/  SHFL.IDX PT, R0, R96, RZ, 0x1f ;  /* 0x00001fff60007589 */ /* 0x000f2200000e0000 */
[----:B------:R-:W-:Y:S01]  /*1090*/  ISETP.NE.OR P1, PT, RZ, UR10, !P1 ;  /* 0x0000000aff007c0c */ /* 0x000fe2000cf25670 */
[----:B------:R-:W-:Y:S01]  /*10a0*/  NOP ;  /* 0x0000000000007918 */ /* 0x000fe20000000000 */
[----:B----4-:R-:W-:-:S13]  /*10b0*/  ISETP.NE.AND P0, PT, R0, 0x3, PT ;  /* 0x000000030000780c */ /* 0x010fda0003f05270 */
[----:B------:R-:W-:Y:S05]  /*10c0*/  @P0 BRA `(.L_x_15) ;  /* 0x0000000000340947 */ /* 0x000fea0003800000 */
[----:B--2---:R-:W-:Y:S01]  /*10d0*/  UMOV UR8, 0x400 ;  /* 0x0000040000087882 */ /* 0x004fe20000000000 */
[----:B------:R-:W-:Y:S01]  /*10e0*/  UMOV UR6, 0x20 ;  /* 0x0000002000067882 */ /* 0x000fe20000000000 */
[----:B------:R-:W-:Y:S02]  /*10f0*/  ULEA UR8, UR37, UR8, 0x18 ;  /* 0x0000000825087291 */ /* 0x000fe4000f8ec0ff */
[----:B---3--:R-:W-:-:S04]  /*1100*/  UIADD3 UR12, UPT, UPT, -UR6, 0x100000, URZ ;  /* 0x00100000060c7890 */ /* 0x008fc8000fffe1ff */
[----:B------:R-:W-:Y:S02]  /*1110*/  USHF.L.U32 UR13, UR12, 0xb, URZ ;  /* 0x0000000b0c0d7899 */ /* 0x000fe400080006ff */
[----:B------:R-:W-:Y:S01]  /*1120*/  USHF.L.U32 UR12, UR12, 0x1, URZ ;  /* 0x000000010c0c7899 */ /* 0x000fe200080006ff */
[----:B------:R-:W-:Y:S01]  /*1130*/  ELECT P0, URZ, PT ;  /* 0x0000000000ff782f */ /* 0x000fe20003800000 */
[----:B------:R-:W2:Y:S10]  /*1140*/  FENCE.VIEW.ASYNC.S ;  /* 0x00000000000073c6 */ /* 0x000eb40000000000 */
[----:B--2---:R4:W2:Y:S01]  /*1150*/  SYNCS.EXCH.64 URZ, [UR8+0x320], UR12 ;  /* 0x0003200c08ff75b2 */ /* 0x0048a20008000100 */
[----:B------:R4:W3:Y:S01]  /*1160*/  SYNCS.EXCH.64 URZ, [UR8+0x330], UR12 ;  /* 0x0003300c08ff75b2 */ /* 0x0008e20008000100 */
[----:B------:R4:W1:Y:S01]  /*1170*/  SYNCS.EXCH.64 URZ, [UR8+0x328], UR12 ;  /* 0x0003280c08ff75b2 */ /* 0x0008620008000100 */
[----:B------:R4:W1:Y:S02]  /*1180*/  SYNCS.EXCH.64 URZ, [UR8+0x338], UR12 ;  /* 0x0003380c08ff75b2 */ /* 0x0008640008000100 */
[----:B----4-:R-:W-:Y:S01]  /*1190*/  NOP ;  /* 0x0000000000007918 */ /* 0x010fe20000000000 */
.L_x_15:
[----:B------:R-:W-:Y:S01]  /*11a0*/  VOTEU.ALL UP1, P1 ;  /* 0x0000000000ff7886 */ /* 0x000fe20000820000 */
[----:B--2---:R-:W2:Y:S01]  /*11b0*/  LDCU UR8, c[0x0][0x36c] ;  /* 0x00006d80ff0877ac */ /* 0x004ea20008000800 */
[----:B------:R-:W-:Y:S01]  /*11c0*/  NOP ;  /* 0x0000000000007918 */ /* 0x000fe20000000000 */
[----:B------:R-:W-:Y:S01]  /*11d0*/  LOP3.LUT R10, R97, 0x1f, RZ, 0xc0, !PT ;  /* 0x0000001f610a7812 */ /* 0x000fe200078ec0ff */
[----:B---3--:R-:W-:Y:S01]  /*11e0*/  UMOV UR12, 0x20 ;  /* 0x00000020000c7882 */ /* 0x008fe20000000000 */
[----:B------:R-:W-:Y:S01]  /*11f0*/  @!UP1 UMOV UR6, 0x400 ;  /* 0x0000040000069882 */ /* 0x000fe20000000000 */
[----:B------:R-:W-:-:S04]  /*1200*/  @!UP1 UIADD3 UR12, UPT, UPT, -UR12, 0x100000, URZ ;  /* 0x001000000c0c9890 */ /* 0x000fc8000fffe1ff */
[----:B------:R-:W-:Y:S02]  /*1210*/  @!UP1 USHF.L.U32 UR13, UR12, 0xb, URZ ;  /* 0x0000000b0c0d9899 */ /* 0x000fe400080006ff */
[----:B------:R-:W-:Y:S02]  /*1220*/  @!UP1 USHF.L.U32 UR12, UR12, 0x1, URZ ;  /* 0x000000010c0c9899 */ /* 0x000fe400080006ff */
[----:B------:R-:W-:Y:S01]  /*1230*/  @!UP1 ULEA UR6, UR37, UR6, 0x18 ;  /* 0x0000000625069291 */ /* 0x000fe2000f8ec0ff */
[----:B------:R-:W-:Y:S01]  /*1240*/  VOTEU.ALL UP1, P1 ;  /* 0x0000000000ff7886 */ /* 0x000fe20000820000 */
[----:B------:R-:W-:Y:S01]  /*1250*/  UISETP.NE.AND UP4, UPT, UR10, URZ, UPT ;  /* 0x000000ff0a00728c */ /* 0x000fe2000bf85270 */
[----:B------:R-:W3:Y:S09]  /*1260*/  FENCE.VIEW.ASYNC.S ;  /* 0x00000000000073c6 */ /* 0x000ef20000000000 */
[----:B---3--:R3:W4:Y:S01]  /*1270*/  @!UP1 SYNCS.EXCH.64 URZ, [UR6+0x340], UR12 ;  /* 0x0003400c06ff95b2 */ /* 0x0087220008000100 */
[----:B--2---:R-:W-:-:S09]  /*1280*/  UISETP.EQ.U32.AND UP1, UPT, UR8, 0x1, UPT ;  /* 0x000000010800788c */ /* 0x004fd2000bf22070 */
[----:B------:R-:W-:Y:S05]  /*1290*/  BRA.U !UP1, `(.L_x_16) ;  /* 0x0000000109087547 */ /* 0x000fea000b800000 */
[----:B-1--4-:R-:W-:Y:S01]  /*12a0*/  UCGABAR_ARV ;  /* 0x00000000000079c7 */ /* 0x012fe20008000000 */
[----:B------:R-:W-:Y:S05]  /*12b0*/  BRA `(.L_x_17) ;  /* 0x0000000000047947 */ /* 0x000fea0003800000 */
.L_x_16:
[----:B-1--4-:R-:W-:Y:S01]  /*12c0*/  NOP ;  /* 0x0000000000007918 */ /* 0x012fe20000000000 */
.L_x_17:
[----:B------:R-:W1:Y:S01]  /*12d0*/  S2R R15, SR_CTAID.Y ;  /* 0x00000000000f7919 */ /* 0x000e620000002600 */
[----:B------:R-:W-:-:S05]  /*12e0*/  CS2R.32 R91, SR_CgaSize ;  /* 0x00000000005b7805 */ /* 0x000fca0000008a00 */
[----:B------:R-:W-:-:S05]  /*12f0*/  IMAD R91, R91, -0xa0, RZ ;  /* 0xffffff605b5b7824 */ /* 0x000fca00078e02ff */
[----:B---3--:R-:W-:-:S14]  /*1300*/  R2UR UR6, R91 ;  /* 0x000000005b0672ca */ /* 0x008fdc00000e0000 */
[----:B------:R-:W2:Y:S01]  /*1310*/  LDCU UR6, c[0x0][UR6+0x2b4] ;  /* 0x00005680060677ac */ /* 0x000ea20008000800 */
[----:B------:R-:W-:-:S05]  /*1320*/  CS2R.32 R0, SR_CgaSize ;  /* 0x0000000000007805 */ /* 0x000fca0000008a00 */
[----:B------:R-:W-:-:S06]  /*1330*/  IMAD R0, R0, -0xa0, RZ ;  /* 0xffffff6000007824 */ /* 0x000fcc00078e02ff */
[----:B------:R-:W3:Y:S01]  /*1340*/  LDC R0, c[0x0][R0+0x2a4] ;  /* 0x0000a90000007b82 */ /* 0x000ee20000000800 */
[----:B------:R-:W-:Y:S01]  /*1350*/  PRMT R8, RZ, 0x7610, R8 ;  /* 0x00007610ff087816 */ /* 0x000fe20000000008 */
[----:B------:R-:W4:Y:S01]  /*1360*/  S2R R9, SR_CTAID.X ;  /* 0x0000000000097919 */ /* 0x000f220000002500 */
[----:B------:R-:W-:-:S05]  /*1370*/  CS2R.32 R91, SR_CgaSize ;  /* 0x00000000005b7805 */ /* 0x000fca0000008a00 */
[----:B------:R-:W-:-:S05]  /*1380*/  IMAD R91, R91, -0xa0, RZ ;  /* 0xffffff605b5b7824 */ /* 0x000fca00078e02ff */
[----:B------:R-:W-:-:S14]  /*1390*/  R2UR UR8, R91 ;  /* 0x000000005b0872ca */ /* 0x000fdc00000e0000 */
[----:B------:R-:W3:Y:S01]  /*13a0*/  LDCU UR8, c[0x0][UR8+0x2b0] ;  /* 0x00005600080877ac */ /* 0x000ee20008000800 */
[----:B------:R-:W-:Y:S01]  /*13b0*/  UISETP.NE.AND UP2, UPT, UR10, 0x2, UPT ;  /* 0x000000020a00788c */ /* 0x000fe2000bf45270 */
[----:B------:R-:W2:Y:S01]  /*13c0*/  LDC R11, c[0x0][0xb24] ;  /* 0x0002c900ff0b7b82 */ /* 0x000ea20000000800 */
[----:B------:R-:W-:-:S05]  /*13d0*/  CS2R.32 R2, SR_CgaSize ;  /* 0x0000000000027805 */ /* 0x000fca0000008a00 */
[----:B------:R-:W-:-:S06]  /*13e0*/  IMAD R2, R2, -0xa0, RZ ;  /* 0xffffff6002027824 */ /* 0x000fcc00078e02ff */
[----:B------:R-:W3:Y:S08]  /*13f0*/  LDC R2, c[0x0][R2+0x2a0] ;  /* 0x0000a80002027b82 */ /* 0x000ef00000000800 */
[----:B------:R-:W3:Y:S01]  /*1400*/  LDC R40, c[0x0][0xb24] ;  /* 0x0002c900ff287b82 */ /* 0x000ee20000000800 */
[----:B-1----:R-:W-:-:S07]  /*1410*/  I2FP.F32.U32 R90, R15 ;  /* 0x0000000f005a7245 */ /* 0x002fce0000201000 */
[----:B------:R-:W1:Y:S01]  /*1420*/  S2UR UR36, SR_CTAID.Z ;  /* 0x00000000002479c3 */ /* 0x000e620000002700 */
[----:B--2---:R-:W-:Y:S01]  /*1430*/  ISETP.GE.AND P0, PT, R11, 0x1, PT ;  /* 0x000000010b00780c */ /* 0x004fe20003f06270 */
[----:B----4-:R-:W-:Y:S01]  /*1440*/  IMAD.MOV.U32 R14, RZ, RZ, R9 ;  /* 0x000000ffff0e7224 */ /* 0x010fe200078e0009 */
[----:B------:R-:W-:Y:S01]  /*1450*/  I2FP.F32.U32 R91, R9 ;  /* 0x00000009005b7245 */ /* 0x000fe20000201000 */
[----:B------:R-:W-:Y:S01]  /*1460*/  FMUL R90, R90, UR6 ;  /* 0x000000065a5a7c20 */ /* 0x000fe20008400000 */
[----:B------:R-:W2:Y:S03]  /*1470*/  LDCU UR6, c[0x0][0xb30] ;  /* 0x00016600ff0677ac */ /* 0x000ea60008000800 */
[----:B---3--:R-:W-:Y:S02]  /*1480*/  FMUL R91, R91, UR8 ;  /* 0x000000085b5b7c20 */ /* 0x008fe40008400000 */
[----:B------:R-:W3:Y:S08]  /*1490*/  F2I.U32.TRUNC.NTZ R90, R90 ;  /* 0x0000005a005a7305 */ /* 0x000ef0000020f000 */
[----:B------:R-:W4:Y:S01]  /*14a0*/  F2I.U32.TRUNC.NTZ R91, R91 ;  /* 0x0000005b005b7305 */ /* 0x000f22000020f000 */
[----:B--2---:R-:W-:Y:S01]  /*14b0*/  UISETP.NE.AND UP3, UPT, UR6, 0x1, UPT ;  /* 0x000000010600788c */ /* 0x004fe2000bf65270 */
[----:B---3--:R-:W-:-:S05]  /*14c0*/  IADD3 R90, PT, PT, -R90, RZ, RZ ;  /* 0x000000ff5a5a7210 */ /* 0x008fca0007ffe1ff */
[----:B------:R-:W-:Y:S01]  /*14d0*/  IMAD R90, R0, R90, R15 ;  /* 0x0000005a005a7224 */ /* 0x000fe200078e020f */
[----:B------:R-:W-:Y:S01]  /*14e0*/  PRMT R0, RZ, 0x7610, R0 ;  /* 0x00007610ff007816 */ /* 0x000fe20000000000 */
[----:B----4-:R-:W-:-:S04]  /*14f0*/  IMAD.MOV R91, RZ, RZ, -R91 ;  /* 0x000000ffff5b7224 */ /* 0x010fc800078e0a5b */
[----:B------:R-:W-:Y:S01]  /*1500*/  IMAD R91, R2, R91, R9 ;  /* 0x0000005b025b7224 */ /* 0x000fe200078e0209 */
[----:B-1----:R-:W-:Y:S06]  /*1510*/  BRA.U UP4, `(.L_x_18) ;  /* 0x0000000104247547 */ /* 0x002fec000b800000 */
[----:B------:R-:W-:Y:S01]  /*1520*/  ISETP.NE.AND P1, PT, R90, RZ, PT ;  /* 0x000000ff5a00720c */ /* 0x000fe20003f25270 */
[----:B------:R-:W-:Y:S01]  /*1530*/  IMAD.MOV.U32 R0, RZ, RZ, 0x3 ;  /* 0x00000003ff007424 */ /* 0x000fe200078e00ff */
[C---:B------:R-:W-:Y:S02]  /*1540*/  LOP3.LUT R2, R91.reuse, 0xfffffffe, RZ, 0xc0, !PT ;  /* 0xfffffffe5b027812 */ /* 0x040fe400078ec0ff */
[----:B------:R-:W-:Y:S02]  /*1550*/  ISETP.LT.U32.OR P1, PT, R91, 0x2, !P1 ;  /* 0x000000025b00780c */ /* 0x000fe40004f21470 */
[----:B------:R-:W-:Y:S02]  /*1560*/  SHF.L.U32 R0, R0, R2, RZ ;  /* 0x0000000200007219 */ /* 0x000fe400000006ff */
[----:B------:R-:W-:Y:S02]  /*1570*/  SEL R4, RZ, 0x1, !P1 ;  /* 0x00000001ff047807 */ /* 0x000fe40004800000 */
[----:B------:R-:W-:-:S05]  /*1580*/  SEL R3, RZ, 0x2, !P1 ;  /* 0x00000002ff037807 */ /* 0x000fca0004800000 */
[----:B------:R-:W-:-:S05]  /*1590*/  IMAD.IADD R3, R4, 0x1, R3 ;  /* 0x0000000104037824 */ /* 0x000fca00078e0203 */
[----:B------:R-:W-:Y:S02]  /*15a0*/  PRMT R8, R3, 0x7610, R8 ;  /* 0x0000761003087816 */ /* 0x000fe40000000008 */
.L_x_18:
[----:B------:R-:W-:Y:S05]  /*15b0*/  @!P0 BRA `(.L_x_19) ;  /* 0x0000000000b88947 */ /* 0x000fea0003800000 */
[----:B------:R-:W1:Y:S01]  /*15c0*/  LDC.64 R4, c[0x0][0xb18] ;  /* 0x0002c600ff047b82 */ /* 0x000e620000000a00 */
[----:B------:R-:W-:-:S07]  /*15d0*/  ISETP.NE.AND P0, PT, R11, 0x1, PT ;  /* 0x000000010b00780c */ /* 0x000fce0003f05270 */
[----:B------:R-:W2:Y:S08]  /*15e0*/  LDC R14, c[0x0][0xb0c] ;  /* 0x0002c300ff0e7b82 */ /* 0x000eb00000000800 */
[----:B------:R-:W3:Y:S08]  /*15f0*/  LDC R16, c[0x0][0x370] ;  /* 0x0000dc00ff107b82 */ /* 0x000ef00000000800 */
[----:B------:R-:W4:Y:S01]  /*1600*/  LDC R13, c[0x0][0x374] ;  /* 0x0000dd00ff0d7b82 */ /* 0x000f220000000800 */
[----:B-1----:R-:W-:-:S07]  /*1610*/  ISETP.NE.AND P1, PT, R4, 0x1, PT ;  /* 0x000000010400780c */ /* 0x002fce0003f25270 */
[----:B------:R-:W3:Y:S01]  /*1620*/  LDC.64 R6, c[0x0][0xb10] ;  /* 0x0002c400ff067b82 */ /* 0x000ee20000000a00 */
[----:B--2---:R-:W-:-:S07]  /*1630*/  ISETP.NE.AND P2, PT, R14, 0x1, PT ;  /* 0x000000010e00780c */ /* 0x004fce0003f45270 */
[----:B------:R-:W1:Y:S08]  /*1640*/  LDC R12, c[0x0][0xb20] ;  /* 0x0002c800ff0c7b82 */ /* 0x000e700000000800 */
[----:B------:R-:W2:Y:S01]  /*1650*/  LDC.64 R2, c[0x0][0xb28] ;  /* 0x0002ca00ff027b82 */ /* 0x000ea20000000a00 */
[----:B----4-:R-:W-:-:S04]  /*1660*/  IMAD.HI.U32 R17, R13, R5, RZ ;  /* 0x000000050d117227 */ /* 0x010fc800078e00ff */
[----:B------:R-:W-:-:S04]  /*1670*/  IMAD.HI.U32 R5, R15, R5, RZ ;  /* 0x000000050f057227 */ /* 0x000fc800078e00ff */
[----:B---3--:R-:W-:-:S05]  /*1680*/  IMAD.HI.U32 R18, R16, R6, RZ ;  /* 0x0000000610127227 */ /* 0x008fca00078e00ff */
[-C--:B------:R-:W-:Y:S01]  /*1690*/  @P2 SHF.R.U32.HI R16, RZ, R7.reuse, R18 ;  /* 0x00000007ff102219 */ /* 0x080fe20000011612 */
[----:B------:R-:W-:Y:S01]  /*16a0*/  IMAD.HI.U32 R18, R9, R6, RZ ;  /* 0x0000000609127227 */ /* 0x000fe200078e00ff */
[-C--:B-1----:R-:W-:Y:S02]  /*16b0*/  @P1 SHF.R.U32.HI R13, RZ, R12.reuse, R17 ;  /* 0x0000000cff0d1219 */ /* 0x082fe40000011611 */
[----:B------:R-:W-:Y:S02]  /*16c0*/  SHF.R.U32.HI R5, RZ, R12, R5 ;  /* 0x0000000cff057219 */ /* 0x000fe40000011605 */
[----:B------:R-:W-:Y:S02]  /*16d0*/  SHF.R.U32.HI R18, RZ, R7, R18 ;  /* 0x00000007ff127219 */ /* 0x000fe40000011612 */
[----:B------:R-:W-:Y:S01]  /*16e0*/  SEL R5, R15, R5, !P1 ;  /* 0x000000050f057207 */ /* 0x000fe20004800000 */
[----:B--2---:R-:W-:Y:S01]  /*16f0*/  IMAD.HI.U32 R17, R13, R2, RZ ;  /* 0x000000020d117227 */ /* 0x004fe200078e00ff */
[----:B------:R-:W-:-:S03]  /*1700*/  SEL R18, R9, R18, !P2 ;  /* 0x0000001209127207 */ /* 0x000fc60005000000 */
[----:B------:R-:W-:Y:S01]  /*1710*/  IMAD.HI.U32 R6, R16, R2, RZ ;  /* 0x0000000210067227 */ /* 0x000fe200078e00ff */
[----:B------:R-:W-:-:S04]  /*1720*/  @P0 SHF.R.U32.HI R13, RZ, R3, R17 ;  /* 0x00000003ff0d0219 */ /* 0x000fc80000011611 */
[----:B------:R-:W-:Y:S01]  /*1730*/  @P0 SHF.R.U32.HI R16, RZ, R3, R6 ;  /* 0x00000003ff100219 */ /* 0x000fe20000011606 */
[----:B------:R-:W-:-:S04]  /*1740*/  IMAD R13, R13, R11, RZ ;  /* 0x0000000b0d0d7224 */ /* 0x000fc800078e02ff */
[----:B------:R-:W-:Y:S01]  /*1750*/  IMAD R6, R16, R11, RZ ;  /* 0x0000000b10067224 */ /* 0x000fe200078e02ff */
[----:B------:R-:W-:-:S04]  /*1760*/  ISETP.GE.AND P1, PT, R5, R13, PT ;  /* 0x0000000d0500720c */ /* 0x000fc80003f26270 */
[----:B------:R-:W-:Y:S01]  /*1770*/  ISETP.GE.OR P1, PT, R18, R6, P1 ;  /* 0x000000061200720c */ /* 0x000fe20000f26670 */
[----:B------:R-:W-:-:S05]  /*1780*/  IMAD.HI.U32 R6, R5, R2, RZ ;  /* 0x0000000205067227 */ /* 0x000fca00078e00ff */
[----:B------:R-:W-:-:S04]  /*1790*/  SHF.R.U32.HI R6, RZ, R3, R6 ;  /* 0x00000003ff067219 */ /* 0x000fc80000011606 */
[----:B------:R-:W-:-:S03]  /*17a0*/  SEL R6, R5, R6, !P0 ;  /* 0x0000000605067207 */ /* 0x000fc60004000000 */
[----:B------:R-:W-:Y:S01]  /*17b0*/  @!P1 IMAD.HI.U32 R7, R18, R2, RZ ;  /* 0x0000000212079227 */ /* 0x000fe200078e00ff */
[----:B------:R-:W-:-:S04]  /*17c0*/  IADD3 R2, PT, PT, -R6, RZ, RZ ;  /* 0x000000ff06027210 */ /* 0x000fc80007ffe1ff */
[----:B------:R-:W-:Y:S01]  /*17d0*/  @!P1 SHF.R.U32.HI R3, RZ, R3, R7 ;  /* 0x00000003ff039219 */ /* 0x000fe20000011607 */
[----:B------:R-:W-:Y:S01]  /*17e0*/  IMAD R2, R11, R2, R5 ;  /* 0x000000020b027224 */ /* 0x000fe200078e0205 */
[----:B------:R-:W-:Y:S02]  /*17f0*/  IADD3 R7, PT, PT, -R5, RZ, RZ ;  /* 0x000000ff05077210 */ /* 0x000fe40007ffe1ff */
[----:B------:R-:W-:-:S03]  /*1800*/  @!P1 SEL R3, R18, R3, !P0 ;  /* 0x0000000312039207 */ /* 0x000fc60004000000 */
[----:B------:R-:W-:Y:S02]  /*1810*/  IMAD R7, R4, R7, R15 ;  /* 0x0000000704077224 */ /* 0x000fe400078e020f */
[--C-:B------:R-:W-:Y:S02]  /*1820*/  @!P1 IMAD.IADD R6, R6, 0x1, -R3.reuse ;  /* 0x0000000106069824 */ /* 0x100fe400078e0a03 */
[----:B------:R-:W-:Y:S01]  /*1830*/  @!P1 IMAD R3, R2, R16, R3 ;  /* 0x0000001002039224 */ /* 0x000fe200078e0203 */
[----:B------:R-:W-:Y:S01]  /*1840*/  IADD3 R2, PT, PT, -R18, RZ, RZ ;  /* 0x000000ff12027210 */ /* 0x000fe20007ffe1ff */
[----:B------:R-:W-:Y:S02]  /*1850*/  @!P1 IMAD R5, R6, R11, R18 ;  /* 0x0000000b06059224 */ /* 0x000fe400078e0212 */
[----:B------:R-:W-:Y:S02]  /*1860*/  @!P1 IMAD.MOV.U32 R18, RZ, RZ, R3 ;  /* 0x000000ffff129224 */ /* 0x000fe400078e0003 */
[----:B------:R-:W-:-:S02]  /*1870*/  IMAD R2, R14, R2, R9 ;  /* 0x000000020e027224 */ /* 0x000fc400078e0209 */
[----:B------:R-:W-:Y:S02]  /*1880*/  IMAD R15, R5, R4, R7 ;  /* 0x00000004050f7224 */ /* 0x000fe400078e0207 */
[----:B------:R-:W-:Y:S02]  /*1890*/  IMAD R14, R18, R14, R2 ;  /* 0x0000000e120e7224 */ /* 0x000fe400078e0202 */
.L_x_19:
[----:B------:R-:W-:Y:S05]  /*18a0*/  BRA.U UP3, `(.L_x_20) ;  /* 0x0000000103407547 */ /* 0x000fea000b800000 */
[----:B------:R-:W1:Y:S08]  /*18b0*/  LDC.64 R4, c[0x0][0xb10] ;  /* 0x0002c400ff047b82 */ /* 0x000e700000000a00 */
[----:B------:R-:W2:Y:S08]  /*18c0*/  LDC.64 R2, c[0x0][0xb18] ;  /* 0x0002c600ff027b82 */ /* 0x000eb00000000a00 */
[----:B------:R-:W3:Y:S08]  /*18d0*/  LDC R6, c[0x0][0xb20] ;  /* 0x0002c800ff067b82 */ /* 0x000ef00000000800 */
[----:B------:R-:W4:Y:S01]  /*18e0*/  LDC R7, c[0x0][0xb0c] ;  /* 0x0002c300ff077b82 */ /* 0x000f220000000800 */
[----:B-1----:R-:W-:-:S05]  /*18f0*/  IMAD.HI.U32 R4, R14, R4, RZ ;  /* 0x000000040e047227 */ /* 0x002fca00078e00ff */
[----:B------:R-:W-:Y:S01]  /*1900*/  SHF.R.U32.HI R4, RZ, R5, R4 ;  /* 0x00000005ff047219 */ /* 0x000fe20000011604 */
[----:B--2---:R-:W-:Y:S01]  /*1910*/  IMAD.HI.U32 R3, R15, R3, RZ ;  /* 0x000000030f037227 */ /* 0x004fe200078e00ff */
[----:B------:R-:W-:-:S04]  /*1920*/  ISETP.NE.AND P0, PT, R2, 0x1, PT ;  /* 0x000000010200780c */ /* 0x000fc80003f05270 */
[----:B---3--:R-:W-:-:S04]  /*1930*/  SHF.R.U32.HI R3, RZ, R6, R3 ;  /* 0x00000006ff037219 */ /* 0x008fc80000011603 */
[----:B------:R-:W-:Y:S02]  /*1940*/  SEL R3, R15, R3, !P0 ;  /* 0x000000030f037207 */ /* 0x000fe40004000000 */
[----:B----4-:R-:W-:-:S04]  /*1950*/  ISETP.NE.AND P1, PT, R7, 0x1, PT ;  /* 0x000000010700780c */ /* 0x010fc80003f25270 */
[----:B------:R-:W-:-:S05]  /*1960*/  SEL R5, R14, R4, !P1 ;  /* 0x000000040e057207 */ /* 0x000fca0004800000 */
[----:B------:R-:W-:Y:S02]  /*1970*/  IMAD.IADD R4, R3, 0x1, -R5 ;  /* 0x0000000103047824 */ /* 0x000fe400078e0a05 */
[----:B------:R-:W-:Y:S02]  /*1980*/  IMAD.IADD R3, R5, 0x1, -R3 ;  /* 0x0000000105037824 */ /* 0x000fe400078e0a03 */
[----:B------:R-:W-:Y:S02]  /*1990*/  IMAD R14, R4, R7, R14 ;  /* 0x00000007040e7224 */ /* 0x000fe400078e020e */
[----:B------:R-:W-:Y:S02]  /*19a0*/  IMAD R15, R3, R2, R15 ;  /* 0x00000002030f7224 */ /* 0x000fe400078e020f */
.L_x_20:
[----:B------:R-:W-:Y:S05]  /*19b0*/  BRA.U !UP1, `(.L_x_21) ;  /* 0x00000001090c7547 */ /* 0x000fea000b800000 */
[----:B------:R-:W-:Y:S01]  /*19c0*/  UCGABAR_WAIT ;  /* 0x0000000000007dc7 */ /* 0x000fe20008000000 */
[----:B------:R-:W-:Y:S01]  /*19d0*/  CCTL.IVALL ;  /* 0x00000000ff00798f */ /* 0x000fe20002000000 */
[----:B------:R-:W-:Y:S05]  /*19e0*/  BRA `(.L_x_22) ;  /* 0x0000000000047947 */ /* 0x000fea0003800000 */
.L_x_21:
[----:B------:R-:W-:Y:S06]  /*19f0*/  BAR.SYNC.DEFER_BLOCKING 0x0 ;  /* 0x0000000000007b1d */ /* 0x000fec0000010000 */
.L_x_22:
[----:B------:R-:W-:Y:S05]  /*1a00*/  BRA.U UP2, `(.L_x_23) ;  /* 0x0000002502c47547 */ /* 0x000fea000b800000 */
[----:B------:R-:W1:Y:S01]  /*1a10*/  LDCU UR15, c[0x0][0x38c] ;  /* 0x00007180ff0f77ac */ /* 0x000e620008000800 */
[----:B------:R-:W2:Y:S01]  /*1a20*/  LDC R8, c[0x0][0x370] ;  /* 0x0000dc00ff087b82 */ /* 0x000ea20000000800 */
[C---:B------:R-:W-:Y:S01]  /*1a30*/  IMAD.SHL.U32 R19, R9.reuse, 0x20, RZ ;  /* 0x0000002009137824 */ /* 0x040fe200078e00ff */
[----:B------:R-:W-:Y:S01]  /*1a40*/  PLOP3.LUT P1, PT, PT, PT, UP5, 0x80, 0x8 ;  /* 0x000000000008781c */ /* 0x000fe20003f2f058 */
[----:B------:R-:W-:Y:S01]  /*1a50*/  UISETP.NE.AND UP1, UPT, UR10, URZ, UPT ;  /* 0x000000ff0a00728c */ /* 0x000fe2000bf25270 */
[----:B------:R-:W-:Y:S01]  /*1a60*/  ISETP.NE.AND P4, PT, R10, RZ, P5 ;  /* 0x000000ff0a00720c */ /* 0x000fe20002f85270 */
[----:B------:R-:W-:Y:S01]  /*1a70*/  IMAD.SHL.U32 R18, R9, 0x80, RZ ;  /* 0x0000008009127824 */ /* 0x000fe200078e00ff */
[----:B------:R-:W-:Y:S01]  /*1a80*/  PLOP3.LUT P1, PT, P1, PT, PT, 0x8, 0x80 ;  /* 0x000000000080781c */ /* 0x000fe20000f2e170 */
[----:B------:R-:W-:Y:S01]  /*1a90*/  IMAD.MOV.U32 R17, RZ, RZ, 0x1 ;  /* 0x00000001ff117424 */ /* 0x000fe200078e00ff */
[----:B------:R-:W3:Y:S01]  /*1aa0*/  LDC R0, c[0x0][0x374] ;  /* 0x0000dd00ff007b82 */ /* 0x000ee20000000800 */
[----:B------:R-:W-:Y:S01]  /*1ab0*/  IMAD.MOV.U32 R16, RZ, RZ, RZ ;  /* 0x000000ffff107224 */ /* 0x000fe200078e00ff */
[----:B------:R-:W-:Y:S01]  /*1ac0*/  CS2R R12, SRZ ;  /* 0x00000000000c7805 */ /* 0x000fe2000001ff00 */
[----:B------:R-:W-:Y:S01]  /*1ad0*/  IMAD.MOV.U32 R11, RZ, RZ, 0x1 ;  /* 0x00000001ff0b7424 */ /* 0x000fe200078e00ff */
[----:B------:R-:W-:Y:S01]  /*1ae0*/  LOP3.LUT R19, R19, 0x20, RZ, 0xc0, !PT ;  /* 0x0000002013137812 */ /* 0x000fe200078ec0ff */
[----:B------:R-:W4:Y:S01]  /*1af0*/  LDCU.64 UR24, c[0x0][0x348] ;  /* 0x00006900ff1877ac */ /* 0x000f220008000a00 */
[----:B-1----:R-:W-:-:S02]  /*1b00*/  UIADD3 UR4, UPT, UPT, UR15, 0xf, URZ ;  /* 0x0000000f0f047890 */ /* 0x002fc4000fffe0ff */
[----:B------:R-:W-:Y:S02]  /*1b10*/  USEL UR7, UR7, 0x2, UP1 ;  /* 0x0000000207077887 */ /* 0x000fe40008800000 */
[----:B------:R-:W-:Y:S01]  /*1b20*/  USHF.R.S32.HI UR22, URZ, 0x1f, UR4 ;  /* 0x0000001fff167899 */ /* 0x000fe20008011404 */
[----:B------:R-:W-:-:S03]  /*1b30*/  UMOV UR13, URZ ;  /* 0x000000ff000d7c82 */ /* 0x000fc60008000000 */
[----:B------:R-:W-:Y:S02]  /*1b40*/  ULEA.HI UR22, UR22, UR4, URZ, 0x4 ;  /* 0x0000000416167291 */ /* 0x000fe4000f8f20ff */
[----:B------:R-:W-:Y:S02]  /*1b50*/  UIADD3 UR4, UPT, UPT, UR15, -0x1, URZ ;  /* 0xffffffff0f047890 */ /* 0x000fe4000fffe0ff */
[----:B------:R-:W-:Y:S02]  /*1b60*/  USHF.R.S32.HI UR22, URZ, 0x4, UR22 ;  /* 0x00000004ff167899 */ /* 0x000fe40008011416 */
[----:B------:R-:W-:Y:S02]  /*1b70*/  UISETP.GE.U32.AND UP2, UPT, UR4, -0x1f, UPT ;  /* 0xffffffe10400788c */ /* 0x000fe4000bf46070 */
[----:B------:R-:W-:Y:S02]  /*1b80*/  UISETP.LT.U32.AND UP0, UPT, UR22, 0x28, UPT ;  /* 0x000000281600788c */ /* 0x000fe4000bf01070 */
[----:B------:R-:W-:-:S02]  /*1b90*/  UIADD3 UR15, UPT, UPT, UR15, 0x1e, URZ ;  /* 0x0000001e0f0f7890 */ /* 0x000fc4000fffe0ff */
[----:B------:R-:W-:-:S04]  /*1ba0*/  USEL UR21, UR22, 0x28, UP0 ;  /* 0x0000002816157887 */ /* 0x000fc80008000000 */
[----:B------:R-:W-:Y:S02]  /*1bb0*/  UIADD3 UR6, UPT, UPT, UR21, -0x1, URZ ;  /* 0xffffffff15067890 */ /* 0x000fe4000fffe0ff */
[----:B------:R-:W-:Y:S02]  /*1bc0*/  @UP2 UIADD3 UR6, UPT, UPT, UR21, URZ, URZ ;  /* 0x000000ff15062290 */ /* 0x000fe4000fffe0ff */
[----:B------:R-:W-:Y:S02]  /*1bd0*/  UIADD3 UR14, UPT, UPT, UR22, -UR21, URZ ;  /* 0x80000015160e7290 */ /* 0x000fe4000fffe0ff */
[----:B------:R-:W-:Y:S02]  /*1be0*/  UIADD3 UR5, UPT, UPT, UR6, 0x1, URZ ;  /* 0x0000000106057890 */ /* 0x000fe4000fffe0ff */
[----:B--2-4-:R-:W-:-:S12]  /*1bf0*/  UIADD3 UR6, UPT, UPT, -UR6, URZ, URZ ;  /* 0x000000ff06067290 */ /* 0x014fd8000fffe1ff */
.L_x_43:
[----:B------:R-:W-:Y:S01]  /*1c00*/  UISETP.NE.AND UP0, UPT, UR37, URZ, UPT ;  /* 0x000000ff2500728c */ /* 0x000fe2000bf05270 */
[----:B------:R-:W1:Y:S08]  /*1c10*/  S2UR UR37, SR_CgaCtaId ;  /* 0x00000000002579c3 */ /* 0x000e700000008800 */
[----:B------:R-:W-:Y:S05]  /*1c20*/  BRA.U UP0, `(.L_x_24) ;  /* 0x0000000100347547 */ /* 0x000fea000b800000 */
[----:B------:R-:W2:Y:S01]  /*1c30*/  S2R R2, SR_CgaCtaId ;  /* 0x0000000000027919 */ /* 0x000ea20000008800 */
[----:B------:R-:W-:-:S04]  /*1c40*/  MOV R3, 0x400 ;  /* 0x0000040000037802 */ /* 0x000fc80000000f00 */
[----:B--2---:R-:W-:Y:S02]  /*1c50*/  LEA R2, R2, R3, 0x18 ;  /* 0x0000000302027211 */ /* 0x004fe400078ec0ff */
[----:B------:R-:W-:-:S03]  /*1c60*/  SHF.L.U32 R3, R11, 0x1f, RZ ;  /* 0x0000001f0b037819 */ /* 0x000fc600000006ff */
[----:B------:R-:W-:-:S04]  /*1c70*/  IMAD R2, R12, 0x8, R2 ;  /* 0x000000080c027824 */ /* 0x000fc800078e0202 */
[----:B------:R-:W2:Y:S02]  /*1c80*/  SYNCS.PHASECHK.TRANS64.TRYWAIT P0, [R2+URZ+0x330], R3 ;  /* 0x00033003020075a7 */ /* 0x000ea400080011ff */
[----:B--2---:R-:W-:Y:S05]  /*1c90*/  @!P0 BRA `(.L_x_25) ;  /* 0x0000007400c88947 */ /* 0x004fea0003800000 */
.L_x_170:
[----:B------:R-:W-:Y:S01]  /*1ca0*/  VIADD R12, R12, 0x1 ;  /* 0x000000010c0c7836 */ /* 0x000fe20000000000 */
[----:B------:R2:W-:Y:S04]  /*1cb0*/  SYNCS.ARRIVE.TRANS64.A1T0 RZ, [R2+URZ+0x320], RZ ;  /* 0x000320ff02ff79a7 */ /* 0x0005e800081000ff */
[----:B------:R-:W-:-:S04]  /*1cc0*/  ISETP.NE.AND P0, PT, R12, 0x2, PT ;  /* 0x000000020c00780c */ /* 0x000fc80003f05270 */
[----:B------:R-:W-:Y:S02]  /*1cd0*/  SEL R12, R12, RZ, P0 ;  /* 0x000000ff0c0c7207 */ /* 0x000fe40000000000 */
[----:B--2---:R-:W-:-:S04]  /*1ce0*/  SEL R2, RZ, 0x1, P0 ;  /* 0x00000001ff027807 */ /* 0x004fc80000000000 */
[----:B------:R-:W-:-:S07]  /*1cf0*/  LOP3.LUT R11, R11, R2, RZ, 0x3c, !PT ;  /* 0x000000020b0b7212 */ /* 0x000fce00078e3cff */
.L_x_24:
[----:B------:R-:W-:Y:S01]  /*1d00*/  UMOV UR4, 0x400 ;  /* 0x0000040000047882 */ /* 0x000fe20000000000 */
[----:B------:R-:W-:Y:S01]  /*1d10*/  SHF.L.U32 R2, R17, 0x1f, RZ ;  /* 0x0000001f11027819 */ /* 0x000fe200000006ff */
[----:B-1----:R-:W-:Y:S01]  /*1d20*/  ULEA UR4, UR37, UR4, 0x18 ;  /* 0x0000000425047291 */ /* 0x002fe2000f8ec0ff */
[----:B------:R-:W-:Y:S01]  /*1d30*/  R2UR UR35, R18 ;  /* 0x00000000122372ca */ /* 0x000fe200000e0000 */
[----:B------:R-:W-:Y:S01]  /*1d40*/  UISETP.GE.U32.AND UP0, UPT, UR15, 0x1f, UPT ;  /* 0x0000001f0f00788c */ /* 0x000fe2000bf06070 */
[----:B------:R-:W-:Y:S01]  /*1d50*/  R2UR UR11, R19 ;  /* 0x00000000130b72ca */ /* 0x000fe200000e0000 */
[----:B------:R-:W-:Y:S01]  /*1d60*/  ULEA UR8, UR13, UR4, 0x3 ;  /* 0x000000040d087291 */ /* 0x000fe2000f8e18ff */
[----:B------:R-:W-:-:S08]  /*1d70*/  UMOV UR23, URZ ;  /* 0x000000ff00177c82 */ /* 0x000fd00008000000 */
[----:B------:R1:W2:Y:S01]  /*1d80*/  SYNCS.PHASECHK.TRANS64.TRYWAIT P0, [UR8+0x140], R2 ;  /* 0x00014002ff0075a7 */ /* 0x0002a20008001108 */
[----:B------:R-:W-:-:S13]  /*1d90*/  R2UR UR8, R15 ;  /* 0x000000000f0872ca */ /* 0x000fda00000e0000 */
[----:B------:R-:W-:Y:S01]  /*1da0*/  ULEA UR11, UR8, UR11, 0x6 ;  /* 0x0000000b080b7291 */ /* 0x000fe2000f8e30ff */
[----:B-1----:R-:W-:-:S05]  /*1db0*/  LEA.HI R2, R14, R14, RZ, 0x1 ;  /* 0x0000000e0e027211 */ /* 0x002fca00078f08ff */
[----:B------:R-:W-:-:S05]  /*1dc0*/  IMAD.SHL.U32 R2, R2, 0x80, RZ ;  /* 0x0000008002027824 */ /* 0x000fca00078e00ff */
[----:B------:R-:W-:-:S04]  /*1dd0*/  LOP3.LUT R2, R2, 0xffffff00, RZ, 0xc0, !PT ;  /* 0xffffff0002027812 */ /* 0x000fc800078ec0ff */
[----:B------:R-:W-:-:S13]  /*1de0*/  R2UR UR9, R2 ;  /* 0x00000000020972ca */ /* 0x000fda00000e0000 */
[----:B------:R-:W-:Y:S01]  /*1df0*/  ULOP3.LUT UR35, UR9, 0x80, UR35, 0xf8, !UPT ;  /* 0x0000008009237892 */ /* 0x000fe2000f8ef823 */
[----:B------:R-:W-:Y:S11]  /*1e00*/  BRA.U !UP0, `(.L_x_26) ;  /* 0x0000000108c07547 */ /* 0x000ff6000b800000 */
[----:B------:R-:W-:Y:S01]  /*1e10*/  UMOV UR16, UR6 ;  /* 0x0000000600107c82 */ /* 0x000fe20008000000 */
[----:B------:R-:W-:Y:S01]  /*1e20*/  UMOV UR17, UR13 ;  /* 0x0000000d00117c82 */ /* 0x000fe20008000000 */
[----:B------:R-:W-:-:S05]  /*1e30*/  UMOV UR34, URZ ;  /* 0x000000ff00227c82 */ /* 0x000fca0008000000 */
.L_x_32:
[----:B------:R-:W-:Y:S01]  /*1e40*/  ULEA UR33, UR17, UR4, 0x3 ;  /* 0x0000000411217291 */ /* 0x000fe2000f8e18ff */
[----:B------:R-:W-:Y:S01]  /*1e50*/  @P5 MOV R3, 0x2800 ;  /* 0x0000280000035802 */ /* 0x000fe20000000f00 */
[----:B-12-4-:R-:W-:Y:S10]  /*1e60*/  @P0 BRA `(.L_x_27) ;  /* 0x00000000000c0947 */ /* 0x016ff40003800000 */
[----:B------:R-:W-:-:S04]  /*1e70*/  SHF.L.U32 R4, R17, 0x1f, RZ ;  /* 0x0000001f11047819 */ /* 0x000fc800000006ff */
[----:B------:R-:W1:Y:S02]  /*1e80*/  SYNCS.PHASECHK.TRANS64.TRYWAIT P0, [UR33+0x140], R4 ;  /* 0x00014004ff0075a7 */ /* 0x000e640008001121 */
[----:B-1----:R-:W-:Y:S05]  /*1e90*/  @!P0 BRA `(.L_x_28) ;  /* 0x00000074005c8947 */ /* 0x002fea0003800000 */
.L_x_27:
[----:B------:R2:W-:Y:S01]  /*1ea0*/  @P5 SYNCS.ARRIVE.TRANS64 RZ, [UR33], R3 ;  /* 0x00000003ffff59a7 */ /* 0x0005e20008000021 */
[----:B------:R-:W-:Y:S02]  /*1eb0*/  ULOP3.LUT UR8, UR7, 0x2, URZ, 0xfc, !UPT ;  /* 0x0000000207087892 */ /* 0x000fe4000f8efcff */
[----:B------:R-:W-:Y:S02]  /*1ec0*/  UIADD3 UR16, UPT, UPT, UR16, 0x1, URZ ;  /* 0x0000000110107890 */ /* 0x000fe4000fffe0ff */
[----:B------:R-:W-:Y:S02]  /*1ed0*/  UISETP.NE.AND UP0, UPT, UR8, 0x2, UPT ;  /* 0x000000020800788c */ /* 0x000fe4000bf05270 */
[----:B------:R-:W-:-:S07]  /*1ee0*/  UISETP.NE.AND UP2, UPT, UR16, 0x1, UPT ;  /* 0x000000011000788c */ /* 0x000fce000bf45270 */
[----:B------:R-:W-:Y:S05]  /*1ef0*/  BRA.U UP0, `(.L_x_29) ;  /* 0x0000000100047547 */ /* 0x000fea000b800000 */
[----:B------:R-:W-:Y:S05]  /*1f00*/  BPT.TRAP 0x1 ;  /* 0x000000040000795c */ /* 0x000fea0000300000 */
.L_x_29:
[----:B------:R-:W-:Y:S04]  /*1f10*/  BSSY.RECONVERGENT B0, `(.L_x_30) ;  /* 0x0000003000007945 */ /* 0x000fe80003800200 */
[----:B------:R-:W-:Y:S05]  /*1f20*/  @!P4 BRA `(.L_x_31) ;  /* 0x000000000004c947 */ /* 0x000fea0003800000 */
[----:B------:R-:W-:Y:S05]  /*1f30*/  BPT.TRAP 0x1 ;  /* 0x000000040000795c */ /* 0x000fea0000300000 */
.L_x_31:
[----:B------:R-:W-:Y:S05]  /*1f40*/  BSYNC.RECONVERGENT B0 ;  /* 0x0000000000007941 */ /* 0x000fea0003800200 */
.L_x_30:
[----:B------:R-:W-:Y:S02]  /*1f50*/  UIADD3 UR13, UPT, UPT, UR17, 0x1, URZ ;  /* 0x00000001110d7890 */ /* 0x000fe4000fffe0ff */
[----:B------:R-:W-:Y:S02]  /*1f60*/  ULEA UR32, UR17, UR4, 0xc ;  /* 0x0000000411207291 */ /* 0x000fe4000f8e60ff */
[----:B------:R-:W-:Y:S02]  /*1f70*/  UISETP.NE.AND UP0, UPT, UR13, 0x28, UPT ;  /* 0x000000280d00788c */ /* 0x000fe4000bf05270 */
[----:B------:R-:W-:Y:S02]  /*1f80*/  UIADD3 UR28, UP1, UPT, UR24, 0x80, URZ ;  /* 0x00000080181c7890 */ /* 0x000fe4000ff3e0ff */
[----:B------:R-:W-:Y:S02]  /*1f90*/  USEL UR9, URZ, 0x1, UP0 ;  /* 0x00000001ff097887 */ /* 0x000fe40008000000 */
[----:B------:R-:W-:-:S02]  /*1fa0*/  USEL UR13, UR13, URZ, UP0 ;  /* 0x000000ff0d0d7287 */ /* 0x000fc40008000000 */
[----:B------:R-:W-:Y:S02]  /*1fb0*/  UIADD3 UR26, UP0, UPT, UR24, 0x180, URZ ;  /* 0x00000180181a7890 */ /* 0x000fe4000ff1e0ff */
[----:B------:R-:W-:Y:S01]  /*1fc0*/  ULEA UR8, UR13, UR4, 0x3 ;  /* 0x000000040d087291 */ /* 0x000fe2000f8e18ff */
[----:B------:R-:W-:Y:S01]  /*1fd0*/  LOP3.LUT R17, R17, UR9, RZ, 0x3c, !PT ;  /* 0x0000000911117c12 */ /* 0x000fe2000f8e3cff */
[----:B------:R-:W-:Y:S02]  /*1fe0*/  ULOP3.LUT UR33, UR33, 0xfefffff8, URZ, 0xc0, !UPT ;  /* 0xfefffff821217892 */ /* 0x000fe4000f8ec0ff */
[----:B------:R-:W-:Y:S01]  /*1ff0*/  UIADD3.X UR29, UPT, UPT, URZ, UR25, URZ, UP1, !UPT ;  /* 0x00000019ff1d7290 */ /* 0x000fe20008ffe4ff */
[----:B-1----:R-:W-:Y:S01]  /*2000*/  SHF.L.U32 R2, R17, 0x1f, RZ ;  /* 0x0000001f11027819 */ /* 0x002fe200000006ff */
[----:B------:R-:W-:Y:S02]  /*2010*/  UIADD3 UR32, UPT, UPT, UR32, 0x6600, URZ ;  /* 0x0000660020207890 */ /* 0x000fe4000fffe0ff */
[----:B------:R-:W-:Y:S01]  /*2020*/  UIADD3.X UR27, UPT, UPT, URZ, UR25, URZ, UP0, !UPT ;  /* 0x00000019ff1b7290 */ /* 0x000fe200087fe4ff */
[----:B------:R1:W4:Y:S01]  /*2030*/  SYNCS.PHASECHK.TRANS64.TRYWAIT P0, [UR8+0x140], R2 ;  /* 0x00014002ff0075a7 */ /* 0x0003220008001108 */
[----:B------:R-:W-:Y:S01]  /*2040*/  ULEA UR8, UR17, UR4, 0xa ;  /* 0x0000000411087291 */ /* 0x000fe2000f8e50ff */
[----:B------:R-:W-:Y:S01]  /*2050*/  UMOV UR18, 0x0 ;  /* 0x0000000000127882 */ /* 0x000fe20000000000 */
[----:B------:R-:W-:-:S02]  /*2060*/  UMOV UR19, 0x10000000 ;  /* 0x1000000000137882 */ /* 0x000fc40000000000 */
[----:B------:R-:W-:Y:S01]  /*2070*/  UIADD3 UR8, UPT, UPT, UR8, 0x2e600, URZ ;  /* 0x0002e60008087890 */ /* 0x000fe2000fffe0ff */
[----:B------:R2:W-:Y:S01]  /*2080*/  UTMALDG.3D.2CTA [UR32], [UR28], desc[UR18] ;  /* 0x000012201c0075b4 */ /* 0x0005e20008211000 */
[----:B------:R-:W-:Y:S01]  /*2090*/  UMOV UR10, UR34 ;  /* 0x00000022000a7c82 */ /* 0x000fe20008000000 */
[----:B------:R-:W-:Y:S01]  /*20a0*/  UMOV UR12, UR36 ;  /* 0x00000024000c7c82 */ /* 0x000fe20008000000 */
[----:B------:R-:W-:Y:S01]  /*20b0*/  UMOV UR9, UR33 ;  /* 0x0000002100097c82 */ /* 0x000fe20008000000 */
[----:B------:R-:W-:Y:S01]  /*20c0*/  UMOV UR23, UR5 ;  /* 0x0000000500177c82 */ /* 0x000fe20008000000 */
[----:B------:R-:W-:-:S03]  /*20d0*/  UMOV UR17, UR13 ;  /* 0x0000000d00117c82 */ /* 0x000fc60008000000 */
[----:B------:R1:W-:Y:S01]  /*20e0*/  UTMALDG.3D.2CTA [UR8], [UR26], desc[UR18] ;  /* 0x000012081a0075b4 */ /* 0x0003e20008211000 */
[----:B--2---:R-:W-:Y:S01]  /*20f0*/  UIADD3 UR34, UPT, UPT, UR34, 0x10, URZ ;  /* 0x0000001022227890 */ /* 0x004fe2000fffe0ff */
[----:B------:R-:W-:Y:S11]  /*2100*/  BRA.U UP2, `(.L_x_32) ;  /* 0xfffffffd024c7547 */ /* 0x000ff6000b83ffff */
.L_x_26:
[----:B-1----:R-:W-:Y:S01]  /*2110*/  ULEA UR8, UR13, UR4, 0x3 ;  /* 0x000000040d087291 */ /* 0x002fe2000f8e18ff */
[----:B------:R-:W-:Y:S01]  /*2120*/  SHF.L.U32 R2, R17, 0x1f, RZ ;  /* 0x0000001f11027819 */ /* 0x000fe200000006ff */
[----:B------:R-:W-:Y:S01]  /*2130*/  @!P1 SYNCS.ARRIVE.TRANS64.A1T0 RZ, [UR4+0x2b8], RZ ;  /* 0x0002b8ffffff99a7 */ /* 0x000fe20008100004 */
[----:B------:R-:W-:-:S06]  /*2140*/  UISETP.GT.AND UP0, UPT, UR22, UR21, UPT ;  /* 0x000000151600728c */ /* 0x000fcc000bf04270 */
[----:B--2-4-:R1:W2:Y:S03]  /*2150*/  SYNCS.PHASECHK.TRANS64.TRYWAIT P0, [UR8+0x140], R2 ;  /* 0x00014002ff0075a7 */ /* 0x0142a60008001108 */
[----:B------:R-:W-:Y:S05]  /*2160*/  BRA.U !UP0, `(.L_x_33) ;  /* 0x0000000108c07547 */ /* 0x000fea000b800000 */
[----:B------:R-:W-:Y:S01]  /*2170*/  UIADD3 UR26, UPT, UPT, UR14, UR23, URZ ;  /* 0x000000170e1a7290 */ /* 0x000fe2000fffe0ff */
[----:B------:R-:W-:-:S11]  /*2180*/  UMOV UR27, UR13 ;  /* 0x0000000d001b7c82 */ /* 0x000fd60008000000 */
.L_x_39:
[----:B------:R-:W-:Y:S01]  /*2190*/  ULEA UR17, UR27, UR4, 0x3 ;  /* 0x000000041b117291 */ /* 0x000fe2000f8e18ff */
[----:B--2---:R-:W-:Y:S01]  /*21a0*/  @P5 MOV R3, 0x2800 ;  /* 0x0000280000035802 */ /* 0x004fe20000000f00 */
[----:B-12---:R-:W-:Y:S10]  /*21b0*/  @P0 BRA `(.L_x_34) ;  /* 0x00000000000c0947 */ /* 0x006ff40003800000 */
[----:B------:R-:W-:-:S04]  /*21c0*/  SHF.L.U32 R4, R17, 0x1f, RZ ;  /* 0x0000001f11047819 */ /* 0x000fc800000006ff */
[----:B------:R-:W2:Y:S02]  /*21d0*/  SYNCS.PHASECHK.TRANS64.TRYWAIT P0, [UR17+0x140], R4 ;  /* 0x00014004ff0075a7 */ /* 0x000ea40008001111 */
[----:B--2---:R-:W-:Y:S05]  /*21e0*/  @!P0 BRA `(.L_x_35) ;  /* 0x0000007000a08947 */ /* 0x004fea0003800000 */
.L_x_34:
[----:B------:R2:W-:Y:S01]  /*21f0*/  @P5 SYNCS.ARRIVE.TRANS64 RZ, [UR17], R3 ;  /* 0x00000003ffff59a7 */ /* 0x0005e20008000011 */
[----:B------:R-:W-:-:S04]  /*2200*/  ULOP3.LUT UR8, UR7, 0x2, URZ, 0xfc, !UPT ;  /* 0x0000000207087892 */ /* 0x000fc8000f8efcff */
[----:B------:R-:W-:-:S09]  /*2210*/  UISETP.NE.AND UP0, UPT, UR8, 0x2, UPT ;  /* 0x000000020800788c */ /* 0x000fd2000bf05270 */
[----:B------:R-:W-:Y:S05]  /*2220*/  BRA.U UP0, `(.L_x_36) ;  /* 0x0000000100047547 */ /* 0x000fea000b800000 */
[----:B------:R-:W-:Y:S05]  /*2230*/  BPT.TRAP 0x1 ;  /* 0x000000040000795c */ /* 0x000fea0000300000 */
.L_x_36:
[----:B------:R-:W-:Y:S04]  /*2240*/  BSSY.RECONVERGENT B0, `(.L_x_37) ;  /* 0x0000003000007945 */ /* 0x000fe80003800200 */
[----:B------:R-:W-:Y:S05]  /*2250*/  @!P4 BRA `(.L_x_38) ;  /* 0x000000000004c947 */ /* 0x000fea0003800000 */
[----:B------:R-:W-:Y:S05]  /*2260*/  BPT.TRAP 0x1 ;  /* 0x000000040000795c */ /* 0x000fea0000300000 */
.L_x_38:
[----:B------:R-:W-:Y:S05]  /*2270*/  BSYNC.RECONVERGENT B0 ;  /* 0x0000000000007941 */ /* 0x000fea0003800200 */
.L_x_37:
        /* <DEDUP_REMOVED lines=9> */
[----:B------:R-:W-:Y:S02]  /*2310*/  USHF.L.U32 UR18, UR23, 0x4, URZ ;  /* 0x0000000417127899 */ /* 0x000fe400080006ff */
[----:B------:R-:W-:Y:S01]  /*2320*/  ULOP3.LUT UR17, UR17, 0xfefffff8, URZ, 0xc0, !UPT ;  /* 0xfefffff811117892 */ /* 0x000fe2000f8ec0ff */
[----:B-1----:R-:W-:Y:S01]  /*2330*/  SHF.L.U32 R2, R17, 0x1f, RZ ;  /* 0x0000001f11027819 */ /* 0x002fe200000006ff */
[----:B------:R-:W-:Y:S02]  /*2340*/  UIADD3 UR16, UPT, UPT, UR16, 0x6600, URZ ;  /* 0x0000660010107890 */ /* 0x000fe4000fffe0ff */
[----:B------:R-:W-:Y:S01]  /*2350*/  UIADD3.X UR33, UPT, UPT, URZ, UR25, URZ, UP1, !UPT ;  /* 0x00000019ff217290 */ /* 0x000fe20008ffe4ff */
[----:B------:R4:W1:Y:S01]  /*2360*/  SYNCS.PHASECHK.TRANS64.TRYWAIT P0, [UR8+0x140], R2 ;  /* 0x00014002ff0075a7 */ /* 0x0008620008001108 */
[----:B------:R-:W-:-:S02]  /*2370*/  ULEA UR8, UR27, UR4, 0xa ;  /* 0x000000041b087291 */ /* 0x000fc4000f8e50ff */
[----:B------:R-:W-:Y:S02]  /*2380*/  UIADD3.X UR31, UPT, UPT, URZ, UR25, URZ, UP0, !UPT ;  /* 0x00000019ff1f7290 */ /* 0x000fe400087fe4ff */
[----:B------:R-:W-:Y:S01]  /*2390*/  UIADD3 UR8, UPT, UPT, UR8, 0x2e600, URZ ;  /* 0x0002e60008087890 */ /* 0x000fe2000fffe0ff */
[----:B------:R-:W-:Y:S01]  /*23a0*/  UMOV UR28, 0x0 ;  /* 0x00000000001c7882 */ /* 0x000fe20000000000 */
[----:B------:R-:W-:Y:S01]  /*23b0*/  UMOV UR29, 0x10000000 ;  /* 0x10000000001d7882 */ /* 0x000fe20000000000 */
[----:B------:R-:W-:Y:S01]  /*23c0*/  UMOV UR19, UR35 ;  /* 0x0000002300137c82 */ /* 0x000fe20008000000 */
[----:B------:R-:W-:Y:S01]  /*23d0*/  UMOV UR20, UR36 ;  /* 0x0000002400147c82 */ /* 0x000fe20008000000 */
[----:B------:R-:W-:Y:S01]  /*23e0*/  UMOV UR12, UR36 ;  /* 0x00000024000c7c82 */ /* 0x000fe20008000000 */
[----:B------:R-:W-:Y:S01]  /*23f0*/  UMOV UR9, UR17 ;  /* 0x0000001100097c82 */ /* 0x000fe20008000000 */
[----:B------:R-:W-:Y:S01]  /*2400*/  UMOV UR10, UR18 ;  /* 0x00000012000a7c82 */ /* 0x000fe20008000000 */
[----:B------:R4:W-:Y:S01]  /*2410*/  UTMALDG.3D.2CTA [UR16], [UR32], desc[UR28] ;  /* 0x00001c10200075b4 */ /* 0x0009e20008211000 */
[----:B------:R-:W-:Y:S01]  /*2420*/  UIADD3 UR23, UPT, UPT, UR23, 0x1, URZ ;  /* 0x0000000117177890 */ /* 0x000fe2000fffe0ff */
[----:B------:R-:W-:-:S03]  /*2430*/  UMOV UR27, UR13 ;  /* 0x0000000d001b7c82 */ /* 0x000fc60008000000 */
[----:B------:R-:W-:Y:S01]  /*2440*/  UISETP.NE.AND UP0, UPT, UR23, UR26, UPT ;  /* 0x0000001a1700728c */ /* 0x000fe2000bf05270 */
[----:B------:R4:W-:Y:S08]  /*2450*/  UTMALDG.3D.2CTA [UR8], [UR30], desc[UR28] ;  /* 0x00001c081e0075b4 */ /* 0x0009f00008211000 */
[----:B----4-:R-:W-:Y:S05]  /*2460*/  BRA.U UP0, `(.L_x_39) ;  /* 0xfffffffd00487547 */ /* 0x010fea000b83ffff */
.L_x_33:
[C---:B-1----:R-:W-:Y:S01]  /*2470*/  LEA R2, R16.reuse, UR4, 0x3 ;  /* 0x0000000410027c11 */ /* 0x042fe2000f8e18ff */
[----:B------:R-:W-:Y:S01]  /*2480*/  NOP ;  /* 0x0000000000007918 */ /* 0x000fe20000000000 */
[----:B--2---:R-:W-:Y:S02]  /*2490*/  SHF.L.U32 R3, R13, 0x1f, RZ ;  /* 0x0000001f0d037819 */ /* 0x004fe400000006ff */
[----:B------:R-:W-:Y:S02]  /*24a0*/  LEA R4, R16, UR4, 0x4 ;  /* 0x0000000410047c11 */ /* 0x000fe4000f8e20ff */
[----:B------:R-:W1:Y:S02]  /*24b0*/  SYNCS.PHASECHK.TRANS64.TRYWAIT P0, [R2+URZ+0x2c0], R3 ;  /* 0x0002c003020075a7 */ /* 0x000e6400080011ff */
[----:B-1----:R-:W-:Y:S05]  /*24c0*/  @!P0 BRA `(.L_x_40) ;  /* 0x0000007000008947 */ /* 0x002fea0003800000 */
.L_x_173:
[----:B------:R-:W2:Y:S01]  /*24d0*/  LDS.128 R4, [R4+0x350] ;  /* 0x0003500004047984 */ /* 0x000ea20000000c00 */
[----:B------:R-:W-:Y:S01]  /*24e0*/  ISETP.GE.AND P0, PT, R40, 0x1, PT ;  /* 0x000000012800780c */ /* 0x000fe20003f06270 */
[----:B-1----:R-:W-:Y:S01]  /*24f0*/  VIADD R2, R2, 0x2d0 ;  /* 0x000002d002027836 */ /* 0x002fe20000000000 */
[----:B------:R-:W-:Y:S01]  /*2500*/  @!PT LDS RZ, [RZ] ;  /* 0x00000000fffff984 */ /* 0x000fe20000000800 */
[----:B------:R-:W-:Y:S01]  /*2510*/  @!PT LDS RZ, [RZ] ;  /* 0x00000000fffff984 */ /* 0x000fe20000000800 */
[----:B------:R-:W-:Y:S01]  /*2520*/  @!PT LDS RZ, [RZ] ;  /* 0x00000000fffff984 */ /* 0x000fe20000000800 */
[----:B------:R-:W-:Y:S01]  /*2530*/  @!PT LDS RZ, [RZ] ;  /* 0x00000000fffff984 */ /* 0x000fe20000000800 */
[----:B------:R1:W-:Y:S06]  /*2540*/  MEMBAR.ALL.CTA ;  /* 0x0000000000007992 */ /* 0x0003ec0000008000 */
[----:B-1----:R-:W1:Y:S01]  /*2550*/  FENCE.VIEW.ASYNC.S ;  /* 0x00000000000073c6 */ /* 0x002e620000000000 */
[----:B------:R-:W-:-:S04]  /*2560*/  PRMT R2, RZ, 0x654, R2 ;  /* 0x00000654ff027816 */ /* 0x000fc80000000002 */
[----:B-1----:R1:W-:Y:S01]  /*2570*/  SYNCS.ARRIVE.TRANS64.RED.A1T0 RZ, [R2+URZ], RZ ;  /* 0x000000ff02ff79a7 */ /* 0x0023e200081004ff */
[----:B--2---:R-:W-:-:S13]  /*2580*/  LOP3.LUT P2, RZ, R6, 0x1, RZ, 0xc0, !PT ;  /* 0x0000000106ff7812 */ /* 0x004fda000784c0ff */
[----:B------:R-:W-:Y:S01]  /*2590*/  @P2 SHF.R.U32.HI R3, RZ, 0x10, R5 ;  /* 0x00000010ff032819 */ /* 0x000fe20000011605 */
[----:B------:R-:W-:Y:S01]  /*25a0*/  VOTEU.ANY UP0, P2 ;  /* 0x0000000000ff7886 */ /* 0x000fe20001000100 */
[----:B------:R-:W-:Y:S02]  /*25b0*/  @P2 MOV R10, R4 ;  /* 0x00000004000a2202 */ /* 0x000fe40000000f00 */
[----:B------:R-:W-:Y:S02]  /*25c0*/  @P2 R2UR.BROADCAST UR8, R3 ;  /* 0x00000000030822ca */ /* 0x000fe400008e0000 */
[----:B------:R-:W-:-:S11]  /*25d0*/  @P2 LOP3.LUT R9, R5, 0xffff, RZ, 0xc0, !PT ;  /* 0x0000ffff05092812 */ /* 0x000fd600078ec0ff */
[----:B------:R-:W-:Y:S01]  /*25e0*/  @UP0 UMOV UR36, UR8 ;  /* 0x0000000800240c82 */ /* 0x000fe20008000000 */
[----:B-1----:R-:W-:Y:S05]  /*25f0*/  @!P0 BRA `(.L_x_41) ;  /* 0x0000000000b88947 */ /* 0x002fea0003800000 */
[----:B------:R-:W3:Y:S01]  /*2600*/  LDC.64 R4, c[0x0][0xb18] ;  /* 0x0002c600ff047b82 */ /* 0x000ee20000000a00 */
[----:B------:R-:W-:-:S07]  /*2610*/  ISETP.NE.AND P3, PT, R40, 0x1, PT ;  /* 0x000000012800780c */ /* 0x000fce0003f65270 */
[----:B------:R-:W1:Y:S08]  /*2620*/  LDC.64 R6, c[0x0][0xb10] ;  /* 0x0002c400ff067b82 */ /* 0x000e700000000a00 */
[----:B------:R-:W2:Y:S08]  /*2630*/  LDC R14, c[0x0][0xb20] ;  /* 0x0002c800ff0e7b82 */ /* 0x000eb00000000800 */
[----:B------:R-:W4:Y:S01]  /*2640*/  LDC R15, c[0x0][0xb0c] ;  /* 0x0002c300ff0f7b82 */ /* 0x000f220000000800 */
[----:B---3--:R-:W-:Y:S01]  /*2650*/  IMAD.HI.U32 R21, R0, R5, RZ ;  /* 0x0000000500157227 */ /* 0x008fe200078e00ff */
[----:B------:R-:W-:-:S03]  /*2660*/  ISETP.NE.AND P0, PT, R4, 0x1, PT ;  /* 0x000000010400780c */ /* 0x000fc60003f05270 */
[----:B------:R-:W-:-:S03]  /*2670*/  IMAD.HI.U32 R5, R9, R5, RZ ;  /* 0x0000000509057227 */ /* 0x000fc600078e00ff */
[----:B------:R-:W3:Y:S01]  /*2680*/  LDC.64 R2, c[0x0][0xb28] ;  /* 0x0002ca00ff027b82 */ /* 0x000ee20000000a00 */
[----:B-1----:R-:W-:-:S04]  /*2690*/  IMAD.HI.U32 R22, R8, R6, RZ ;  /* 0x0000000608167227 */ /* 0x002fc800078e00ff */
[----:B------:R-:W-:Y:S01]  /*26a0*/  IMAD.HI.U32 R23, R10, R6, RZ ;  /* 0x000000060a177227 */ /* 0x000fe200078e00ff */
[----:B------:R-:W-:Y:S02]  /*26b0*/  SHF.R.U32.HI R22, RZ, R7, R22 ;  /* 0x00000007ff167219 */ /* 0x000fe40000011616 */
[-C--:B--2---:R-:W-:Y:S02]  /*26c0*/  SHF.R.U32.HI R21, RZ, R14.reuse, R21 ;  /* 0x0000000eff157219 */ /* 0x084fe40000011615 */
[----:B------:R-:W-:Y:S02]  /*26d0*/  SHF.R.U32.HI R5, RZ, R14, R5 ;  /* 0x0000000eff057219 */ /* 0x000fe40000011605 */
[----:B------:R-:W-:Y:S02]  /*26e0*/  SEL R21, R0, R21, !P0 ;  /* 0x0000001500157207 */ /* 0x000fe40004000000 */
[----:B------:R-:W-:Y:S02]  /*26f0*/  SHF.R.U32.HI R23, RZ, R7, R23 ;  /* 0x00000007ff177219 */ /* 0x000fe40000011617 */
[----:B----4-:R-:W-:-:S02]  /*2700*/  ISETP.NE.AND P1, PT, R15, 0x1, PT ;  /* 0x000000010f00780c */ /* 0x010fc40003f25270 */
[----:B------:R-:W-:Y:S02]  /*2710*/  SEL R5, R9, R5, !P0 ;  /* 0x0000000509057207 */ /* 0x000fe40004000000 */
[----:B------:R-:W-:Y:S02]  /*2720*/  SEL R22, R8, R22, !P1 ;  /* 0x0000001608167207 */ /* 0x000fe40004800000 */
[----:B------:R-:W-:Y:S01]  /*2730*/  SEL R23, R10, R23, !P1 ;  /* 0x000000170a177207 */ /* 0x000fe20004800000 */
[----:B---3--:R-:W-:-:S04]  /*2740*/  IMAD.HI.U32 R20, R21, R2, RZ ;  /* 0x0000000215147227 */ /* 0x008fc800078e00ff */
        /* <DEDUP_REMOVED lines=10> */
[----:B------:R-:W-:-:S04]  /*27f0*/  @!P0 IMAD.HI.U32 R7, R23, R2, RZ ;  /* 0x0000000217078227 */ /* 0x000fc800078e00ff */
[----:B------:R-:W-:Y:S01]  /*2800*/  IMAD.MOV R2, RZ, RZ, -R6 ;  /* 0x000000ffff027224 */ /* 0x000fe200078e0a06 */
[----:B------:R-:W-:Y:S02]  /*2810*/  @!P0 SHF.R.U32.HI R3, RZ, R3, R7 ;  /* 0x00000003ff038219 */ /* 0x000fe40000011607 */
[----:B------:R-:W-:Y:S01]  /*2820*/  IADD3 R7, PT, PT, -R5, RZ, RZ ;  /* 0x000000ff05077210 */ /* 0x000fe20007ffe1ff */
[----:B------:R-:W-:Y:S01]  /*2830*/  IMAD R2, R40, R2, R5 ;  /* 0x0000000228027224 */ /* 0x000fe200078e0205 */
        /* <DEDUP_REMOVED lines=10> */
.L_x_41:
[----:B------:R-:W1:Y:S02]  /*28e0*/  LDCU UR8, c[0x0][0xb30] ;  /* 0x00016600ff0877ac */ /* 0x000e640008000800 */
[----:B-1----:R-:W-:-:S09]  /*28f0*/  UISETP.NE.AND UP0, UPT, UR8, 0x1, UPT ;  /* 0x000000010800788c */ /* 0x002fd2000bf05270 */
[----:B------:R-:W-:Y:S05]  /*2900*/  BRA.U UP0, `(.L_x_42) ;  /* 0x0000000100407547 */ /* 0x000fea000b800000 */
[----:B------:R-:W1:Y:S08]  /*2910*/  LDC.64 R4, c[0x0][0xb10] ;  /* 0x0002c400ff047b82 */ /* 0x000e700000000a00 */
[----:B------:R-:W2:Y:S08]  /*2920*/  LDC.64 R2, c[0x0][0xb18] ;  /* 0x0002c600ff027b82 */ /* 0x000eb00000000a00 */
[----:B------:R-:W4:Y:S08]  /*2930*/  LDC R6, c[0x0][0xb20] ;  /* 0x0002c800ff067b82 */ /* 0x000f300000000800 */
[----:B------:R-:W3:Y:S01]  /*2940*/  LDC R7, c[0x0][0xb0c] ;  /* 0x0002c300ff077b82 */ /* 0x000ee20000000800 */
[----:B-1----:R-:W-:-:S05]  /*2950*/  IMAD.HI.U32 R4, R10, R4, RZ ;  /* 0x000000040a047227 */ /* 0x002fca00078e00ff */
[----:B------:R-:W-:Y:S01]  /*2960*/  SHF.R.U32.HI R4, RZ, R5, R4 ;  /* 0x00000005ff047219 */ /* 0x000fe20000011604 */
[----:B--2---:R-:W-:Y:S01]  /*2970*/  IMAD.HI.U32 R3, R9, R3, RZ ;  /* 0x0000000309037227 */ /* 0x004fe200078e00ff */
[----:B------:R-:W-:-:S04]  /*2980*/  ISETP.NE.AND P0, PT, R2, 0x1, PT ;  /* 0x000000010200780c */ /* 0x000fc80003f05270 */
[----:B----4-:R-:W-:-:S04]  /*2990*/  SHF.R.U32.HI R3, RZ, R6, R3 ;  /* 0x00000006ff037219 */ /* 0x010fc80000011603 */
[----:B------:R-:W-:Y:S02]  /*29a0*/  SEL R3, R9, R3, !P0 ;  /* 0x0000000309037207 */ /* 0x000fe40004000000 */
[----:B---3--:R-:W-:-:S04]  /*29b0*/  ISETP.NE.AND P1, PT, R7, 0x1, PT ;  /* 0x000000010700780c */ /* 0x008fc80003f25270 */
[----:B------:R-:W-:-:S05]  /*29c0*/  SEL R4, R10, R4, !P1 ;  /* 0x000000040a047207 */ /* 0x000fca0004800000 */
[----:B------:R-:W-:Y:S02]  /*29d0*/  IMAD.IADD R5, R3, 0x1, -R4 ;  /* 0x0000000103057824 */ /* 0x000fe400078e0a04 */
[----:B------:R-:W-:Y:S02]  /*29e0*/  IMAD.IADD R3, R4, 0x1, -R3 ;  /* 0x0000000104037824 */ /* 0x000fe400078e0a03 */
[----:B------:R-:W-:Y:S02]  /*29f0*/  IMAD R10, R5, R7, R10 ;  /* 0x00000007050a7224 */ /* 0x000fe400078e020a */
[----:B------:R-:W-:-:S07]  /*2a00*/  IMAD R9, R3, R2, R9 ;  /* 0x0000000203097224 */ /* 0x000fce00078e0209 */
.L_x_42:
[----:B------:R-:W-:Y:S01]  /*2a10*/  VIADD R16, R16, 0x1 ;  /* 0x0000000110107836 */ /* 0x000fe20000000000 */
[----:B------:R-:W-:Y:S01]  /*2a20*/  PLOP3.LUT P1, PT, PT, PT, PT, 0x80, 0x8 ;  /* 0x000000000008781c */ /* 0x000fe20003f2f070 */
[----:B------:R-:W-:Y:S02]  /*2a30*/  IMAD.IADD R14, R10, 0x1, R91 ;  /* 0x000000010a0e7824 */ /* 0x000fe400078e025b */
[----:B------:R-:W-:Y:S01]  /*2a40*/  IMAD.IADD R15, R9, 0x1, R90 ;  /* 0x00000001090f7824 */ /* 0x000fe200078e025a */
[----:B------:R-:W-:-:S04]  /*2a50*/  ISETP.NE.AND P0, PT, R16, 0x2, PT ;  /* 0x000000021000780c */ /* 0x000fc80003f05270 */
[----:B------:R-:W-:Y:S02]  /*2a60*/  SEL R2, RZ, 0x1, P0 ;  /* 0x00000001ff027807 */ /* 0x000fe40000000000 */
[----:B------:R-:W-:Y:S02]  /*2a70*/  SEL R16, R16, RZ, P0 ;  /* 0x000000ff10107207 */ /* 0x000fe40000000000 */
[----:B------:R-:W-:Y:S01]  /*2a80*/  LOP3.LUT R13, R13, R2, RZ, 0x3c, !PT ;  /* 0x000000020d0d7212 */ /* 0x000fe200078e3cff */
[----:B------:R-:W-:Y:S06]  /*2a90*/  @P2 BRA `(.L_x_43) ;  /* 0xfffffff000582947 */ /* 0x000fec000383ffff */
[----:B------:R-:W-:Y:S01]  /*2aa0*/  UIADD3 UR4, UPT, UPT, UR4, 0x140, URZ ;  /* 0x0000014004047890 */ /* 0x000fe2000fffe0ff */
[----:B------:R-:W-:-:S03]  /*2ab0*/  SHF.L.U32 R2, R17, 0x1f, RZ ;  /* 0x0000001f11027819 */ /* 0x000fc600000006ff */
[----:B------:R-:W-:-:S09]  /*2ac0*/  ULEA UR5, UR13, UR4, 0x3 ;  /* 0x000000040d057291 */ /* 0x000fd2000f8e18ff */
[----:B------:R-:W1:Y:S02]  /*2ad0*/  SYNCS.PHASECHK.TRANS64.TRYWAIT P0, [UR5], R2 ;  /* 0x00000002ff0075a7 */ /* 0x000e640008001105 */
[----:B-1----:R-:W-:Y:S05]  /*2ae0*/  @!P0 BRA `(.L_x_44) ;  /* 0x00000068008c8947 */ /* 0x002fea0003800000 */
.L_x_175:
[----:B------:R-:W-:-:S04]  /*2af0*/  UIADD3 UR6, UPT, UPT, UR13, 0x1, URZ ;  /* 0x000000010d067890 */ /* 0x000fc8000fffe0ff */
[----:B------:R-:W-:-:S04]  /*2b00*/  UISETP.NE.AND UP0, UPT, UR6, 0x28, UPT ;  /* 0x000000280600788c */ /* 0x000fc8000bf05270 */
[----:B------:R-:W-:Y:S02]  /*2b10*/  USEL UR7, URZ, 0x1, UP0 ;  /* 0x00000001ff077887 */ /* 0x000fe40008000000 */
[----:B------:R-:W-:-:S04]  /*2b20*/  USEL UR6, UR6, URZ, UP0 ;  /* 0x000000ff06067287 */ /* 0x000fc80008000000 */
[----:B------:R-:W-:Y:S01]  /*2b30*/  ULEA UR5, UR6, UR4, 0x3 ;  /* 0x0000000406057291 */ /* 0x000fe2000f8e18ff */
[----:B-1----:R-:W-:-:S04]  /*2b40*/  LOP3.LUT R2, R17, UR7, RZ, 0x3c, !PT ;  /* 0x0000000711027c12 */ /* 0x002fc8000f8e3cff */
[----:B------:R-:W-:-:S04]  /*2b50*/  SHF.L.U32 R3, R2, 0x1f, RZ ;  /* 0x0000001f02037819 */ /* 0x000fc800000006ff */
[----:B------:R-:W1:Y:S02]  /*2b60*/  SYNCS.PHASECHK.TRANS64.TRYWAIT P0, [UR5], R3 ;  /* 0x00000003ff0075a7 */ /* 0x000e640008001105 */
[----:B-1----:R-:W-:Y:S05]  /*2b70*/  @!P0 BRA `(.L_x_45) ;  /* 0x0000006800808947 */ /* 0x002fea0003800000 */
.L_x_177:
[----:B------:R-:W-:-:S04]  /*2b80*/  UIADD3 UR6, UPT, UPT, UR6, 0x1, URZ ;  /* 0x0000000106067890 */ /* 0x000fc8000fffe0ff */
[----:B------:R-:W-:-:S04]  /*2b90*/  UISETP.NE.AND UP0, UPT, UR6, 0x28, UPT ;  /* 0x000000280600788c */ /* 0x000fc8000bf05270 */
[----:B------:R-:W-:Y:S02]  /*2ba0*/  USEL UR7, URZ, 0x1, UP0 ;  /* 0x00000001ff077887 */ /* 0x000fe40008000000 */
[----:B------:R-:W-:-:S04]  /*2bb0*/  USEL UR6, UR6, URZ, UP0 ;  /* 0x000000ff06067287 */ /* 0x000fc80008000000 */
[----:B------:R-:W-:Y:S01]  /*2bc0*/  ULEA UR5, UR6, UR4, 0x3 ;  /* 0x0000000406057291 */ /* 0x000fe2000f8e18ff */
[----:B------:R-:W-:-:S04]  /*2bd0*/  LOP3.LUT R2, R2, UR7, RZ, 0x3c, !PT ;  /* 0x0000000702027c12 */ /* 0x000fc8000f8e3cff */
[----:B-1----:R-:W-:-:S04]  /*2be0*/  SHF.L.U32 R3, R2, 0x1f, RZ ;  /* 0x0000001f02037819 */ /* 0x002fc800000006ff */
[----:B------:R-:W1:Y:S02]  /*2bf0*/  SYNCS.PHASECHK.TRANS64.TRYWAIT P0, [UR5], R3 ;  /* 0x00000003ff0075a7 */ /* 0x000e640008001105 */
[----:B-1----:R-:W-:Y:S05]  /*2c00*/  @!P0 BRA `(.L_x_46) ;  /* 0x0000006800748947 */ /* 0x002fea0003800000 */
.L_x_179:
        /* <DEDUP_REMOVED lines=9> */
.L_x_181:
        /* <DEDUP_REMOVED lines=9> */
.L_x_183:
        /* <DEDUP_REMOVED lines=9> */
.L_x_185:
        /* <DEDUP_REMOVED lines=9> */
.L_x_187:
        /* <DEDUP_REMOVED lines=9> */
.L_x_189:
        /* <DEDUP_REMOVED lines=9> */
.L_x_191:
        /* <DEDUP_REMOVED lines=9> */
.L_x_193:
        /* <DEDUP_REMOVED lines=9> */
.L_x_195:
        /* <DEDUP_REMOVED lines=9> */
.L_x_197:
        /* <DEDUP_REMOVED lines=9> */
.L_x_199:
        /* <DEDUP_REMOVED lines=9> */
.L_x_201:
        /* <DEDUP_REMOVED lines=9> */
.L_x_203:
        /* <DEDUP_REMOVED lines=9> */
.L_x_205:
        /* <DEDUP_REMOVED lines=9> */
.L_x_207:
        /* <DEDUP_REMOVED lines=9> */
.L_x_209:
        /* <DEDUP_REMOVED lines=9> */
.L_x_211:
        /* <DEDUP_REMOVED lines=9> */
.L_x_213:
        /* <DEDUP_REMOVED lines=9> */
.L_x_215:
        /* <DEDUP_REMOVED lines=9> */
.L_x_217:
        /* <DEDUP_REMOVED lines=9> */
.L_x_219:
        /* <DEDUP_REMOVED lines=9> */
.L_x_221:
        /* <DEDUP_REMOVED lines=9> */
.L_x_223:
        /* <DEDUP_REMOVED lines=9> */
.L_x_225:
        /* <DEDUP_REMOVED lines=9> */
.L_x_227:
        /* <DEDUP_REMOVED lines=9> */
.L_x_229:
        /* <DEDUP_REMOVED lines=9> */
.L_x_231:
        /* <DEDUP_REMOVED lines=9> */
.L_x_233:
        /* <DEDUP_REMOVED lines=9> */
.L_x_235:
        /* <DEDUP_REMOVED lines=9> */
.L_x_237:
        /* <DEDUP_REMOVED lines=9> */
.L_x_239:
        /* <DEDUP_REMOVED lines=9> */
.L_x_241:
        /* <DEDUP_REMOVED lines=9> */
.L_x_243:
        /* <DEDUP_REMOVED lines=9> */
.L_x_245:
        /* <DEDUP_REMOVED lines=9> */
.L_x_247:
        /* <DEDUP_REMOVED lines=9> */
.L_x_249:
        /* <DEDUP_REMOVED lines=9> */
.L_x_251:
[----:B------:R-:W-:-:S04]  /*4050*/  UIADD3 UR6, UPT, UPT, UR6, 0x1, URZ ;  /* 0x0000000106067890 */ /* 0x000fc8000fffe0ff */
[----:B------:R-:W-:-:S04]  /*4060*/  UISETP.NE.AND UP0, UPT, UR6, 0x28, UPT ;  /* 0x000000280600788c */ /* 0x000fc8000bf05270 */
[----:B------:R-:W-:Y:S02]  /*4070*/  USEL UR5, URZ, 0x1, UP0 ;  /* 0x00000001ff057887 */ /* 0x000fe40008000000 */
[----:B------:R-:W-:-:S04]  /*4080*/  USEL UR6, UR6, URZ, UP0 ;  /* 0x000000ff06067287 */ /* 0x000fc80008000000 */
[----:B------:R-:W-:Y:S01]  /*4090*/  ULEA UR6, UR6, UR4, 0x3 ;  /* 0x0000000406067291 */ /* 0x000fe2000f8e18ff */
[----:B------:R-:W-:-:S04]  /*40a0*/  LOP3.LUT R2, R2, UR5, RZ, 0x3c, !PT ;  /* 0x0000000502027c12 */ /* 0x000fc8000f8e3cff */
[----:B------:R-:W-:Y:S01]  /*40b0*/  SHF.L.U32 R2, R2, 0x1f, RZ ;  /* 0x0000001f02027819 */ /* 0x000fe200000006ff */
[----:B-1-3--:R-:W-:-:S07]  /*40c0*/  IMAD.U32 R0, RZ, RZ, UR6 ;  /* 0x00000006ff007e24 */ /* 0x00afce000f8e00ff */
.L_x_83:
[----:B-1----:R1:W2:Y:S02]  /*40d0*/  SYNCS.PHASECHK.TRANS64.TRYWAIT P0, [R0+URZ], R2 ;  /* 0x00000002000075a7 */ /* 0x0022a400080011ff */
[----:B--2---:R-:W-:Y:S05]  /*40e0*/  @!P0 NANOSLEEP.SYNCS 0x989680 ;  /* 0x009896800000895d */ /* 0x004fea0003900000 */
[----:B------:R-:W2:Y:S02]  /*40f0*/  @!P0 SYNCS.PHASECHK.TRANS64 P0, [R0+URZ], R2 ;  /* 0x00000002000085a7 */ /* 0x000ea400080010ff */
[----:B--2---:R-:W-:Y:S05]  /*4100*/  @P0 EXIT ;  /* 0x000000000000094d */ /* 0x004fea0003800000 */
[----:B------:R-:W-:Y:S05]  /*4110*/  BRA `(.L_x_83) ;  /* 0xfffffffc00ec7947 */ /* 0x000fea000383ffff */
.L_x_23:
[----:B------:R-:W-:-:S04]  /*4120*/  UISETP.NE.AND UP1, UPT, UR37, URZ, UPT ;  /* 0x000000ff2500728c */ /* 0x000fc8000bf25270 */
[----:B------:R-:W-:-:S09]  /*4130*/  UISETP.NE.OR UP1, UPT, UR10, 0x1, UP1 ;  /* 0x000000010a00788c */ /* 0x000fd20008f25670 */
[----:B------:R-:W-:Y:S05]  /*4140*/  BRA.U UP1, `(.L_x_84) ;  /* 0x00000005014c7547 */ /* 0x000fea000b800000 */
[----:B------:R-:W-:Y:S01]  /*4150*/  HFMA2 R11, -RZ, RZ, 0, 0 ;  /* 0x00000000ff0b7431 */ /* 0x000fe200000001ff */
[----:B------:R-:W-:Y:S01]  /*4160*/  ISETP.GE.U32.AND P2, PT, R10, 0x2, PT ;  /* 0x000000020a00780c */ /* 0x000fe20003f46070 */
[----:B------:R-:W-:Y:S01]  /*4170*/  IMAD.MOV.U32 R12, RZ, RZ, 0x1 ;  /* 0x00000001ff0c7424 */ /* 0x000fe200078e00ff */
[----:B------:R-:W-:Y:S01]  /*4180*/  CS2R R8, SRZ ;  /* 0x0000000000087805 */ /* 0x000fe2000001ff00 */
[----:B------:R-:W-:Y:S01]  /*4190*/  IMAD.MOV.U32 R3, RZ, RZ, RZ ;  /* 0x000000ffff037224 */ /* 0x000fe200078e00ff */
[----:B------:R-:W-:Y:S01]  /*41a0*/  UMOV UR4, 0x400 ;  /* 0x0000040000047882 */ /* 0x000fe20000000000 */
[----:B------:R-:W-:Y:S01]  /*41b0*/  UMOV UR6, URZ ;  /* 0x000000ff00067c82 */ /* 0x000fe20008000000 */
[----:B------:R-:W-:-:S12]  /*41c0*/  ULEA UR37, UR37, UR4, 0x18 ;  /* 0x0000000425257291 */ /* 0x000fd8000f8ec0ff */
.L_x_88:
[----:B------:R-:W-:Y:S02]  /*41d0*/  LEA R0, R3, UR37, 0x3 ;  /* 0x0000002503007c11 */ /* 0x000fe4000f8e18ff */
[----:B------:R-:W-:-:S03]  /*41e0*/  SHF.L.U32 R4, R8, 0x1f, RZ ;  /* 0x0000001f08047819 */ /* 0x000fc600000006ff */
[----:B------:R-:W-:Y:S01]  /*41f0*/  VIADD R5, R0, 0x330 ;  /* 0x0000033000057836 */ /* 0x000fe20000000000 */
[----:B------:R-:W1:Y:S02]  /*4200*/  SYNCS.PHASECHK.TRANS64.TRYWAIT P0, [R0+URZ+0x320], R4 ;  /* 0x00032004000075a7 */ /* 0x000e6400080011ff */
[----:B-1----:R-:W-:Y:S05]  /*4210*/  @!P0 BRA `(.L_x_85) ;  /* 0x0000006000688947 */ /* 0x002fea0003800000 */
.L_x_252:
[----:B------:R-:W-:Y:S01]  /*4220*/  ULEA UR5, UR6, UR37, 0x3 ;  /* 0x0000002506057291 */ /* 0x000fe2000f8e18ff */
[----:B-1----:R-:W-:Y:S01]  /*4230*/  PRMT R0, RZ, 0x654, R5 ;  /* 0x00000654ff007816 */ /* 0x002fe20000000005 */
[----:B------:R-:W-:Y:S01]  /*4240*/  @!P2 IMAD.MOV.U32 R4, RZ, RZ, 0x10 ;  /* 0x00000010ff04a424 */ /* 0x000fe200078e00ff */
[----:B------:R-:W-:Y:S01]  /*4250*/  SHF.L.U32 R5, R12, 0x1f, RZ ;  /* 0x0000001f0c057819 */ /* 0x000fe200000006ff */
[----:B------:R-:W-:Y:S01]  /*4260*/  UIADD3 UR4, UPT, UPT, UR5, 0x2c0, URZ ;  /* 0x000002c005047890 */ /* 0x000fe2000fffe0ff */
[----:B------:R1:W-:Y:S05]  /*4270*/  SYNCS.ARRIVE.TRANS64.RED.A1T0 RZ, [R0+URZ], RZ ;  /* 0x000000ff00ff79a7 */ /* 0x0003ea00081004ff */
[----:B------:R-:W-:Y:S01]  /*4280*/  IMAD.U32 R6, RZ, RZ, UR4 ;  /* 0x00000004ff067e24 */ /* 0x000fe2000f8e00ff */
[----:B------:R-:W2:Y:S04]  /*4290*/  SYNCS.PHASECHK.TRANS64.TRYWAIT P0, [UR5+0x2d0], R5 ;  /* 0x0002d005ff0075a7 */ /* 0x000ea80008001105 */
[----:B------:R-:W-:Y:S01]  /*42a0*/  PRMT R6, R10, 0x654, R6 ;  /* 0x000006540a067816 */ /* 0x000fe20000000006 */
[----:B-12---:R-:W-:Y:S06]  /*42b0*/  @!P0 BRA `(.L_x_86) ;  /* 0x0000006000548947 */ /* 0x006fec0003800000 */
.L_x_254:
[----:B------:R-:W-:Y:S01]  /*42c0*/  ULEA UR4, UR6, UR37, 0x4 ;  /* 0x0000002506047291 */ /* 0x000fe2000f8e20ff */
[----:B------:R-:W-:Y:S01]  /*42d0*/  SEL R2, R6, R2, !P2 ;  /* 0x0000000206027207 */ /* 0x000fe20005000000 */
[----:B------:R-:W-:Y:S01]  /*42e0*/  UIADD3 UR5, UPT, UPT, UR5, 0x2c0, URZ ;  /* 0x000002c005057890 */ /* 0x000fe2000fffe0ff */
[----:B-1----:R-:W-:Y:S01]  /*42f0*/  LEA R0, R11, UR37, 0x3 ;  /* 0x000000250b007c11 */ /* 0x002fe2000f8e18ff */
[----:B------:R-:W-:Y:S01]  /*4300*/  UIADD3 UR4, UPT, UPT, UR4, 0x350, URZ ;  /* 0x0000035004047890 */ /* 0x000fe2000fffe0ff */
[----:B------:R1:W-:Y:S01]  /*4310*/  @!P2 SYNCS.ARRIVE.TRANS64.RED RZ, [R2+URZ], R4 ;  /* 0x0000000402ffa9a7 */ /* 0x0003e200080004ff */
[----:B------:R-:W-:Y:S01]  /*4320*/  UIADD3 UR6, UPT, UPT, UR6, 0x1, URZ ;  /* 0x0000000106067890 */ /* 0x000fe2000fffe0ff */
[----:B------:R-:W-:-:S03]  /*4330*/  VIADD R3, R3, 0x1 ;  /* 0x0000000103037836 */ /* 0x000fc60000000000 */
[----:B------:R-:W-:Y:S02]  /*4340*/  UISETP.NE.AND UP0, UPT, UR6, 0x2, UPT ;  /* 0x000000020600788c */ /* 0x000fe4000bf05270 */
[----:B------:R-:W-:Y:S01]  /*4350*/  ISETP.NE.AND P0, PT, R3, 0x2, PT ;  /* 0x000000020300780c */ /* 0x000fe20003f05270 */
[----:B------:R-:W-:Y:S06]  /*4360*/  UGETNEXTWORKID.BROADCAST [UR4], [UR5] ;  /* 0x00000000040073ca */ /* 0x000fec0008000100 */
[----:B------:R-:W-:Y:S02]  /*4370*/  USEL UR4, URZ, 0x1, UP0 ;  /* 0x00000001ff047887 */ /* 0x000fe40008000000 */
[----:B------:R-:W-:-:S04]  /*4380*/  USEL UR6, UR6, URZ, UP0 ;  /* 0x000000ff06067287 */ /* 0x000fc80008000000 */
[----:B------:R-:W-:Y:S02]  /*4390*/  LOP3.LUT R12, R12, UR4, RZ, 0x3c, !PT ;  /* 0x000000040c0c7c12 */ /* 0x000fe4000f8e3cff */
[----:B-1----:R-:W-:-:S04]  /*43a0*/  SHF.L.U32 R4, R9, 0x1f, RZ ;  /* 0x0000001f09047819 */ /* 0x002fc800000006ff */
[----:B------:R-:W1:Y:S02]  /*43b0*/  SYNCS.PHASECHK.TRANS64.TRYWAIT P1, [R0+URZ+0x2c0], R4 ;  /* 0x0002c004000075a7 */ /* 0x000e6400080211ff */
[----:B-1----:R-:W-:Y:S05]  /*43c0*/  @!P1 BRA `(.L_x_87) ;  /* 0x0000006000289947 */ /* 0x002fea0003800000 */
.L_x_255:
[----:B-1----:R-:W-:Y:S01]  /*43d0*/  LEA R4, R11, UR37, 0x4 ;  /* 0x000000250b047c11 */ /* 0x002fe2000f8e20ff */
[----:B------:R-:W-:Y:S01]  /*43e0*/  VIADD R0, R0, 0x2d0 ;  /* 0x000002d000007836 */ /* 0x000fe20000000000 */
[----:B------:R-:W-:Y:S01]  /*43f0*/  SEL R3, R3, RZ, P0 ;  /* 0x000000ff03037207 */ /* 0x000fe20000000000 */
[----:B------:R-:W-:-:S03]  /*4400*/  VIADD R11, R11, 0x1 ;  /* 0x000000010b0b7836 */ /* 0x000fc60000000000 */
[----:B------:R-:W1:Y:S01]  /*4410*/  LDS.128 R4, [R4+0x350] ;  /* 0x0003500004047984 */ /* 0x000e620000000c00 */
[----:B------:R-:W-:Y:S02]  /*4420*/  PRMT R0, RZ, 0x654, R0 ;  /* 0x00000654ff007816 */ /* 0x000fe40000000000 */
[C---:B------:R-:W-:Y:S01]  /*4430*/  ISETP.NE.AND P1, PT, R11.reuse, 0x2, PT ;  /* 0x000000020b00780c */ /* 0x040fe20003f25270 */
[----:B------:R-:W-:Y:S01]  /*4440*/  @!PT LDS RZ, [RZ] ;  /* 0x00000000fffff984 */ /* 0x000fe20000000800 */
[----:B------:R-:W-:Y:S01]  /*4450*/  @!PT LDS RZ, [RZ] ;  /* 0x00000000fffff984 */ /* 0x000fe20000000800 */
[----:B------:R-:W-:Y:S01]  /*4460*/  @!PT LDS RZ, [RZ] ;  /* 0x00000000fffff984 */ /* 0x000fe20000000800 */
[----:B------:R-:W-:Y:S01]  /*4470*/  @!PT LDS RZ, [RZ] ;  /* 0x00000000fffff984 */ /* 0x000fe20000000800 */
[----:B------:R2:W-:Y:S06]  /*4480*/  MEMBAR.ALL.CTA ;  /* 0x0000000000007992 */ /* 0x0005ec0000008000 */
[----:B--2---:R-:W2:Y:S01]  /*4490*/  FENCE.VIEW.ASYNC.S ;  /* 0x00000000000073c6 */ /* 0x004ea20000000000 */
[----:B------:R-:W-:Y:S01]  /*44a0*/  SEL R11, R11, RZ, P1 ;  /* 0x000000ff0b0b7207 */ /* 0x000fe20000800000 */
[----:B--2---:R2:W-:Y:S01]  /*44b0*/  SYNCS.ARRIVE.TRANS64.RED.A1T0 RZ, [R0+URZ], RZ ;  /* 0x000000ff00ff79a7 */ /* 0x0045e200081004ff */
[----:B-1----:R-:W-:-:S02]  /*44c0*/  LOP3.LUT P3, RZ, R6, 0x1, RZ, 0xc0, !PT ;  /* 0x0000000106ff7812 */ /* 0x002fc4000786c0ff */
[----:B------:R-:W-:-:S04]  /*44d0*/  SEL R4, RZ, 0x1, P1 ;  /* 0x00000001ff047807 */ /* 0x000fc80000800000 */
[----:B------:R-:W-:Y:S02]  /*44e0*/  LOP3.LUT R9, R9, R4, RZ, 0x3c, !PT ;  /* 0x0000000409097212 */ /* 0x000fe400078e3cff */
[----:B--2---:R-:W-:-:S04]  /*44f0*/  SEL R0, RZ, 0x1, P0 ;  /* 0x00000001ff007807 */ /* 0x004fc80000000000 */
[----:B------:R-:W-:Y:S01]  /*4500*/  LOP3.LUT R8, R8, R0, RZ, 0x3c, !PT ;  /* 0x0000000008087212 */ /* 0x000fe200078e3cff */
[----:B------:R-:W-:Y:S06]  /*4510*/  @P3 BRA `(.L_x_88) ;  /* 0xfffffffc002c3947 */ /* 0x000fec000383ffff */
[----:B------:R-:W-:Y:S01]  /*4520*/  ULEA UR5, UR6, UR37, 0x3 ;  /* 0x0000002506057291 */ /* 0x000fe2000f8e18ff */
[----:B------:R-:W-:-:S08]  /*4530*/  SHF.L.U32 R2, R12, 0x1f, RZ ;  /* 0x0000001f0c027819 */ /* 0x000fd000000006ff */
[----:B------:R-:W1:Y:S02]  /*4540*/  SYNCS.PHASECHK.TRANS64 P0, [UR5+0x2d0], R2 ;  /* 0x0002d002ff0075a7 */ /* 0x000e640008001005 */
[----:B-1----:R-:W-:Y:S05]  /*4550*/  @P0 BRA `(.L_x_89) ;  /* 0x0000000000080947 */ /* 0x002fea0003800000 */
[----:B------:R-:W1:Y:S02]  /*4560*/  SYNCS.PHASECHK.TRANS64.TRYWAIT P0, [UR5+0x2d0], R2 ;  /* 0x0002d002ff0075a7 */ /* 0x000e640008001105 */
[----:B-1----:R-:W-:Y:S05]  /*4570*/  @!P0 BRA `(.L_x_90) ;  /* 0x0000005c00d08947 */ /* 0x002fea0003800000 */
.L_x_89:
[----:B------:R-:W-:-:S04]  /*4580*/  UIADD3 UR4, UPT, UPT, UR6, 0x1, URZ ;  /* 0x0000000106047890 */ /* 0x000fc8000fffe0ff */
[----:B------:R-:W-:-:S04]  /*4590*/  UISETP.NE.AND UP0, UPT, UR4, 0x2, UPT ;  /* 0x000000020400788c */ /* 0x000fc8000bf05270 */
[----:B------:R-:W-:Y:S02]  /*45a0*/  USEL UR7, URZ, 0x1, UP0 ;  /* 0x00000001ff077887 */ /* 0x000fe40008000000 */
[----:B------:R-:W-:-:S04]  /*45b0*/  USEL UR4, UR4, URZ, UP0 ;  /* 0x000000ff04047287 */ /* 0x000fc80008000000 */
[----:B------:R-:W-:Y:S01]  /*45c0*/  ULEA UR4, UR4, UR37, 0x3 ;  /* 0x0000002504047291 */ /* 0x000fe2000f8e18ff */
[----:B-1----:R-:W-:-:S04]  /*45d0*/  LOP3.LUT R2, R12, UR7, RZ, 0x3c, !PT ;  /* 0x000000070c027c12 */ /* 0x002fc8000f8e3cff */
[----:B------:R-:W-:-:S04]  /*45e0*/  SHF.L.U32 R0, R2, 0x1f, RZ ;  /* 0x0000001f02007819 */ /* 0x000fc800000006ff */
[----:B------:R-:W1:Y:S02]  /*45f0*/  SYNCS.PHASECHK.TRANS64 P0, [UR4+0x2d0], R0 ;  /* 0x0002d000ff0075a7 */ /* 0x000e640008001004 */
[----:B-1----:R-:W-:Y:S05]  /*4600*/  @P0 EXIT ;  /* 0x000000000000094d */ /* 0x002fea0003800000 */
[----:B------:R-:W-:Y:S02]  /*4610*/  SHF.L.U32 R2, R2, 0x1f, RZ ;  /* 0x0000001f02027819 */ /* 0x000fe400000006ff */
[----:B------:R-:W-:-:S07]  /*4620*/  MOV R0, UR4 ;  /* 0x0000000400007c02 */ /* 0x000fce0008000f00 */
.L_x_91:
[----:B-1----:R1:W2:Y:S02]  /*4630*/  SYNCS.PHASECHK.TRANS64.TRYWAIT P0, [R0+URZ+0x2d0], R2 ;  /* 0x0002d002000075a7 */ /* 0x0022a400080011ff */
[----:B--2---:R-:W-:Y:S05]  /*4640*/  @!P0 NANOSLEEP.SYNCS 0x989680 ;  /* 0x009896800000895d */ /* 0x004fea0003900000 */
[----:B------:R-:W2:Y:S02]  /*4650*/  @!P0 SYNCS.PHASECHK.TRANS64 P0, [R0+URZ+0x2d0], R2 ;  /* 0x0002d002000085a7 */ /* 0x000ea400080010ff */
[----:B--2---:R-:W-:Y:S05]  /*4660*/  @P0 EXIT ;  /* 0x000000000000094d */ /* 0x004fea0003800000 */
[----:B------:R-:W-:Y:S05]  /*4670*/  BRA `(.L_x_91) ;  /* 0xfffffffc00ec7947 */ /* 0x000fea000383ffff */
.L_x_84:
[----:B------:R-:W-:Y:S05]  /*4680*/  BRA.U UP4, `(.L_x_92) ;  /* 0x0000001104847547 */ /* 0x000fea000b800000 */
[----:B------:R-:W-:Y:S01]  /*4690*/  UMOV UR6, 0x40 ;  /* 0x0000004000067882 */ /* 0x000fe20000000000 */
[----:B------:R-:W-:Y:S01]  /*46a0*/  NOP ;  /* 0x0000000000007918 */ /* 0x000fe20000000000 */
[----:B------:R-:W-:Y:S01]  /*46b0*/  ULEA UR6, UR37, UR6, 0x18 ;  /* 0x0000000625067291 */ /* 0x000fe2000f8ec0ff */
[----:B------:R-:W-:Y:S02]  /*46c0*/  UMOV UR7, 0x400 ;  /* 0x0000040000077882 */ /* 0x000fe40000000000 */
[----:B------:R-:W-:-:S06]  /*46d0*/  ULEA UR37, UR37, UR7, 0x18 ;  /* 0x0000000725257291 */ /* 0x000fcc000f8ec0ff */
[----:B------:R-:W1:Y:S02]  /*46e0*/  LDS.U8 R2, [UR6+0x1c] ;  /* 0x00001c06ff027984 */ /* 0x000e640008000000 */
[----:B-1----:R-:W-:-:S13]  /*46f0*/  ISETP.NE.AND P0, PT, R2, RZ, PT ;  /* 0x000000ff0200720c */ /* 0x002fda0003f05270 */
[----:B------:R-:W-:Y:S05]  /*4700*/  @P0 BRA `(.L_x_93) ;  /* 0x0000000400080947 */ /* 0x000fea0003800000 */
[----:B------:R-:W-:Y:S02]  /*4710*/  UISETP.NE.U32.AND UP0, UPT, UR5, 0x1, UPT ;  /* 0x000000010500788c */ /* 0x000fe4000bf05070 */
[----:B------:R-:W-:-:S07]  /*4720*/  UIADD3 UR8, UPT, UPT, UR6, 0x8, URZ ;  /* 0x0000000806087890 */ /* 0x000fce000fffe0ff */
[----:B------:R-:W-:Y:S05]  /*4730*/  BRA.U !UP0, `(.L_x_94) ;  /* 0x00000001089c7547 */ /* 0x000fea000b800000 */
[----:B------:R-:W-:Y:S01]  /*4740*/  ELECT P0, URZ, PT ;  /* 0x0000000000ff782f */ /* 0x000fe20003800000 */
[----:B------:R-:W-:-:S12]  /*4750*/  BSSY B0, `(.L_x_94) ;  /* 0x0000025000007945 */ /* 0x000fd80003800000 */
[----:B------:R-:W-:Y:S05]  /*4760*/  @!P0 BRA `(.L_x_95) ;  /* 0x00000000008c8947 */ /* 0x000fea0003800000 */
[----:B------:R-:W-:-:S05]  /*4770*/  UMOV UR7, 0x10 ;  /* 0x0000001000077882 */ /* 0x000fca0000000000 */
[----:B------:R-:W-:Y:S04]  /*4780*/  DEPBAR.LE SB1, 0x36 ;  /* 0x00009d800000791a */ /* 0x000fe80000000000 */
[----:B------:R-:W1:Y:S02]  /*4790*/  UTCATOMSWS.2CTA.FIND_AND_SET.ALIGN UP1, UR7, UR7 ;  /* 0x00000007000775e3 */ /* 0x000e640008220800 */
[----:B-1----:R-:W-:Y:S01]  /*47a0*/  MOV R10, UR7 ;  /* 0x00000007000a7c02 */ /* 0x002fe20008000f00 */
[----:B------:R-:W-:Y:S06]  /*47b0*/  BRA.U UP1, `(.L_x_96) ;  /* 0x0000000101187547 */ /* 0x000fec000b800000 */
.L_x_97:
[----:B------:R-:W-:Y:S05]  /*47c0*/  NANOSLEEP 0x64 ;  /* 0x000000640000795d */ /* 0x000fea0003800000 */
[----:B------:R-:W-:-:S05]  /*47d0*/  UMOV UR7, 0x10 ;  /* 0x0000001000077882 */ /* 0x000fca0000000000 */
[----:B------:R-:W-:Y:S04]  /*47e0*/  DEPBAR.LE SB1, 0x36 ;  /* 0x00009d800000791a */ /* 0x000fe80000000000 */
[----:B------:R-:W1:Y:S02]  /*47f0*/  UTCATOMSWS.2CTA.FIND_AND_SET.ALIGN UP1, UR7, UR7 ;  /* 0x00000007000775e3 */ /* 0x000e640008220800 */
[----:B-1----:R-:W-:Y:S01]  /*4800*/  MOV R10, UR7 ;  /* 0x00000007000a7c02 */ /* 0x002fe20008000f00 */
[----:B------:R-:W-:Y:S05]  /*4810*/  BRA.U !UP1, `(.L_x_97) ;  /* 0xfffffffd09e87547 */ /* 0x000fea000b83ffff */
.L_x_96:
[----:B------:R-:W1:Y:S01]  /*4820*/  LDS R5, [UR6+0x10] ;  /* 0x00001006ff057984 */ /* 0x000e620008000800 */
[----:B------:R-:W-:Y:S01]  /*4830*/  IMAD.U32 R3, RZ, RZ, UR37 ;  /* 0x00000025ff037e24 */ /* 0x000fe2000f8e00ff */
[----:B------:R-:W-:-:S03]  /*4840*/  MOV R2, UR4 ;  /* 0x0000000400027c02 */ /* 0x000fc60008000f00 */
[----:B------:R-:W-:Y:S01]  /*4850*/  VIADD R3, R3, 0x370 ;  /* 0x0000037003037836 */ /* 0x000fe20000000000 */
[----:B-1----:R-:W-:-:S04]  /*4860*/  SHF.L.U32 R5, R5, 0x1f, RZ ;  /* 0x0000001f05057819 */ /* 0x002fc800000006ff */
[----:B------:R-:W1:Y:S02]  /*4870*/  SYNCS.PHASECHK.TRANS64.TRYWAIT P0, [UR6+0x8], R5 ;  /* 0x00000805ff0075a7 */ /* 0x000e640008001106 */
[----:B-1----:R-:W-:Y:S05]  /*4880*/  @P0 BRA `(.L_x_98) ;  /* 0x0000000000080947 */ /* 0x002fea0003800000 */
[----:B------:R-:W1:Y:S02]  /*4890*/  SYNCS.PHASECHK.TRANS64.TRYWAIT P0, [UR6+0x8], R5 ;  /* 0x00000805ff0075a7 */ /* 0x000e640008001106 */
[----:B-1----:R-:W-:Y:S05]  /*48a0*/  @!P0 BRA `(.L_x_99) ;  /* 0x0000005c001c8947 */ /* 0x002fea0003800000 */
.L_x_98:
[----:B-1----:R-:W-:Y:S01]  /*48b0*/  HFMA2 R4, -RZ, RZ, 0, 5.9604644775390625e-08 ;  /* 0x00000001ff047431 */ /* 0x002fe200000001ff */
[----:B------:R-:W-:Y:S01]  /*48c0*/  UPRMT UR7, UR4, 0x654, UR8 ;  /* 0x0000065404077896 */ /* 0x000fe20008000008 */
[----:B------:R-:W-:Y:S01]  /*48d0*/  IMAD.MOV.U32 R7, RZ, RZ, 0xffff ;  /* 0x0000ffffff077424 */ /* 0x000fe200078e00ff */
[----:B------:R-:W-:Y:S01]  /*48e0*/  PRMT R2, R2, 0x654, R3 ;  /* 0x0000065402027816 */ /* 0x000fe20000000003 */
[----:B------:R-:W-:Y:S02]  /*48f0*/  IMAD.MOV.U32 R5, RZ, RZ, 0x4 ;  /* 0x00000004ff057424 */ /* 0x000fe400078e00ff */
[----:B------:R-:W-:Y:S01]  /*4900*/  IMAD.SHL.U32 R9, R10, 0x20, RZ ;  /* 0x000000200a097824 */ /* 0x000fe200078e00ff */
[----:B------:R-:W-:Y:S02]  /*4910*/  MOV R3, UR7 ;  /* 0x0000000700037c02 */ /* 0x000fe40008000f00 */
[-C--:B------:R-:W-:Y:S01]  /*4920*/  SHF.L.U32 R7, R7, R10.reuse, RZ ;  /* 0x0000000a07077219 */ /* 0x080fe200000006ff */
[----:B------:R1:W-:Y:S01]  /*4930*/  SYNCS.ARRIVE.TRANS64.RED RZ, [UR7], R5 ;  /* 0x00000005ffff79a7 */ /* 0x0003e20008000407 */
[----:B------:R-:W-:Y:S01]  /*4940*/  SHF.L.U32 R6, R4, R10, RZ ;  /* 0x0000000a04067219 */ /* 0x000fe200000006ff */
[----:B------:R1:W-:Y:S04]  /*4950*/  STS [UR37+0x370], R9 ;  /* 0x00037009ff007988 */ /* 0x0003e80008000825 */
[----:B------:R1:W-:Y:S04]  /*4960*/  STAS [R2.64], R10 ;  /* 0x0000000a02007dbd */ /* 0x0003e8000c0008ff */
[----:B------:R1:W-:Y:S04]  /*4970*/  ATOMS.OR RZ, [UR6+0x14], R7 ;  /* 0x00001407ffff798c */ /* 0x0003e8000b000006 */
[----:B------:R1:W-:Y:S04]  /*4980*/  ATOMS.OR RZ, [UR6+0x18], R6 ;  /* 0x00001806ffff798c */ /* 0x0003e8000b000006 */
[----:B------:R1:W-:Y:S02]  /*4990*/  ATOMS.XOR RZ, [UR6+0x10], R4 ;  /* 0x00001004ffff798c */ /* 0x0003e4000b800006 */
.L_x_95:
[----:B------:R-:W-:Y:S05]  /*49a0*/  BSYNC B0 ;  /* 0x0000000000007941 */ /* 0x000fea0003800000 */
.L_x_94:
[----:B------:R-:W-:Y:S05]  /*49b0*/  BRA.U UP0, `(.L_x_100) ;  /* 0x00000001006c7547 */ /* 0x000fea000b800000 */
[----:B------:R-:W-:-:S03]  /*49c0*/  UMOV UR7, 0xffffffff ;  /* 0xffffffff00077882 */ /* 0x000fc60000000000 */
[----:B------:R-:W-:Y:S05]  /*49d0*/  BRA.DIV UR7, `(.L_x_101) ;  /* 0x0000005a07e87947 */ /* 0x000fea000b800000 */
[----:B------:R-:W-:-:S13]  /*49e0*/  ELECT P6, URZ, PT ;  /* 0x0000000000ff782f */ /* 0x000fda00038c0000 */
.L_x_259:
[----:B------:R-:W-:Y:S05]  /*49f0*/  @!P6 BRA `(.L_x_100) ;  /* 0x00000000005ce947 */ /* 0x000fea0003800000 */
[----:B-1----:R-:W1:Y:S02]  /*4a00*/  LDS R3, [UR6+0x10] ;  /* 0x00001006ff037984 */ /* 0x002e640008000800 */
[----:B-1----:R-:W-:-:S04]  /*4a10*/  SHF.L.U32 R3, R3, 0x1f, RZ ;  /* 0x0000001f03037819 */ /* 0x002fc800000006ff */
[----:B------:R-:W1:Y:S02]  /*4a20*/  SYNCS.PHASECHK.TRANS64.TRYWAIT P0, [UR6+0x8], R3 ;  /* 0x00000803ff0075a7 */ /* 0x000e640008001106 */
[----:B-1----:R-:W-:Y:S05]  /*4a30*/  @P0 BRA `(.L_x_102) ;  /* 0x0000000000080947 */ /* 0x002fea0003800000 */
[----:B------:R-:W1:Y:S02]  /*4a40*/  SYNCS.PHASECHK.TRANS64.TRYWAIT P0, [UR6+0x8], R3 ;  /* 0x00000803ff0075a7 */ /* 0x000e640008001106 */
[----:B-1----:R-:W-:Y:S05]  /*4a50*/  @!P0 BRA `(.L_x_103) ;  /* 0x0000005800e88947 */ /* 0x002fea0003800000 */
.L_x_102:
[----:B------:R-:W2:Y:S01]  /*4a60*/  LDS R5, [UR37+0x370] ;  /* 0x00037025ff057984 */ /* 0x000ea20008000800 */
[----:B-1----:R-:W-:Y:S02]  /*4a70*/  HFMA2 R2, -RZ, RZ, 0, 5.9604644775390625e-08 ;  /* 0x00000001ff027431 */ /* 0x002fe400000001ff */
[----:B------:R-:W-:Y:S01]  /*4a80*/  IMAD.MOV.U32 R3, RZ, RZ, 0xffff ;  /* 0x0000ffffff037424 */ /* 0x000fe200078e00ff */
[----:B------:R-:W-:Y:S01]  /*4a90*/  UPRMT UR7, UR4, 0x654, UR8 ;  /* 0x0000065404077896 */ /* 0x000fe20008000008 */
[----:B--2---:R-:W-:-:S03]  /*4aa0*/  IMAD.SHL.U32 R4, R5, 0x20, RZ ;  /* 0x0000002005047824 */ /* 0x004fc600078e00ff */
[-C--:B------:R-:W-:Y:S02]  /*4ab0*/  SHF.L.U32 R3, R3, R5.reuse, RZ ;  /* 0x0000000503037219 */ /* 0x080fe400000006ff */
[----:B------:R-:W-:Y:S01]  /*4ac0*/  SHF.L.U32 R5, R2, R5, RZ ;  /* 0x0000000502057219 */ /* 0x000fe200000006ff */
[----:B------:R2:W-:Y:S04]  /*4ad0*/  STS [UR37+0x370], R4 ;  /* 0x00037004ff007988 */ /* 0x0005e80008000825 */
[----:B------:R2:W-:Y:S04]  /*4ae0*/  ATOMS.OR RZ, [UR6+0x14], R3 ;  /* 0x00001403ffff798c */ /* 0x0005e8000b000006 */
[----:B------:R2:W-:Y:S01]  /*4af0*/  ATOMS.OR RZ, [UR6+0x18], R5 ;  /* 0x00001805ffff798c */ /* 0x0005e2000b000006 */
[----:B------:R-:W-:Y:S03]  /*4b00*/  SYNCS.ARRIVE.TRANS64.RED.A1T0 RZ, [UR7], RZ ;  /* 0x000000ffffff79a7 */ /* 0x000fe60008100407 */
[----:B------:R2:W-:Y:S01]  /*4b10*/  ATOMS.XOR RZ, [UR6+0x10], R2 ;  /* 0x00001002ffff798c */ /* 0x0005e2000b800006 */
[----:B------:R-:W-:Y:S05]  /*4b20*/  BRA `(.L_x_100) ;  /* 0x0000000000107947 */ /* 0x000fea0003800000 */
.L_x_93:
[----:B------:R-:W-:-:S05]  /*4b30*/  MOV R2, 0xffffffff ;  /* 0xffffffff00027802 */ /* 0x000fca0000000f00 */
[----:B------:R1:W-:Y:S02]  /*4b40*/  STS [UR37+0x370], R2 ;  /* 0x00037002ff007988 */ /* 0x0003e40008000825 */
[----:B-1----:R-:W-:Y:S02]  /*4b50*/  MOV R2, 0x4b70 ;  /* 0x00004b7000027802 */ /* 0x002fe40000000f00 */
[----:B-----5:R-:W-:Y:S05]  /*4b60*/  CALL.REL.NOINC `($__internal_1_$__cuda_sm10x_tcgen05_guardrail_trap_phase_invalid_during_alloc) ;  /* 0x0000006000487944 */ /* 0x020fea0003c00000 */
.L_x_100:
[----:B------:R-:W-:Y:S05]  /*4b70*/  WARPSYNC.ALL ;  /* 0x0000000000007948 */ /* 0x000fea0003800000 */
[----:B------:R-:W3:Y:S01]  /*4b80*/  S2UR UR8, SR_CgaCtaId ;  /* 0x00000000000879c3 */ /* 0x000ee20000008800 */
[----:B------:R-:W-:Y:S01]  /*4b90*/  UMOV UR6, 0x400 ;  /* 0x0000040000067882 */ /* 0x000fe20000000000 */
[----:B------:R-:W-:-:S06]  /*4ba0*/  NOP ;  /* 0x0000000000007918 */ /* 0x000fcc0000000000 */
[----:B------:R-:W-:Y:S06]  /*4bb0*/  BAR.ARV 0x6, 0xa0 ;  /* 0x0182800000007b1d */ /* 0x000fec0000002000 */
[----:B------:R-:W-:Y:S01]  /*4bc0*/  LOP3.LUT R0, R0, 0xffff, RZ, 0xc0, !PT ;  /* 0x0000ffff00007812 */ /* 0x000fe200078ec0ff */
[----:B-1----:R-:W-:Y:S01]  /*4bd0*/  IMAD.MOV.U32 R9, RZ, RZ, 0x1 ;  /* 0x00000001ff097424 */ /* 0x002fe200078e00ff */
[----:B------:R-:W-:Y:S01]  /*4be0*/  LOP3.LUT R8, R8, 0xffff, RZ, 0xc0, !PT ;  /* 0x0000ffff08087812 */ /* 0x000fe200078ec0ff */
[----:B------:R-:W-:Y:S01]  /*4bf0*/  UMOV UR22, URZ ;  /* 0x000000ff00167c82 */ /* 0x000fe20008000000 */
[----:B------:R-:W-:Y:S01]  /*4c00*/  R2UR UR12, R0 ;  /* 0x00000000000c72ca */ /* 0x000fe200000e0000 */
[----:B------:R-:W-:Y:S01]  /*4c10*/  UMOV UR21, URZ ;  /* 0x000000ff00157c82 */ /* 0x000fe20008000000 */
[----:B------:R-:W-:Y:S01]  /*4c20*/  R2UR UR13, R8 ;  /* 0x00000000080d72ca */ /* 0x000fe200000e0000 */
[----:B------:R-:W-:Y:S01]  /*4c30*/  IMAD.MOV.U32 R8, RZ, RZ, RZ ;  /* 0x000000ffff087224 */ /* 0x000fe200078e00ff */
[----:B------:R-:W-:-:S02]  /*4c40*/  UISETP.NE.AND UP2, UPT, UR5, URZ, UPT ;  /* 0x000000ff0500728c */ /* 0x000fc4000bf45270 */
[----:B---3--:R-:W-:Y:S01]  /*4c50*/  ULEA UR8, UR8, UR6, 0x18 ;  /* 0x0000000608087291 */ /* 0x008fe2000f8ec0ff */
[----:B------:R-:W1:Y:S03]  /*4c60*/  LDCU UR6, c[0x0][0x38c] ;  /* 0x00007180ff0677ac */ /* 0x000e660008000800 */
[----:B------:R-:W-:Y:S02]  /*4c70*/  UIADD3 UR14, UPT, UPT, UR8, 0x6600, URZ ;  /* 0x00006600080e7890 */ /* 0x000fe4000fffe0ff */
[----:B------:R-:W-:-:S03]  /*4c80*/  UIADD3 UR15, UPT, UPT, UR8, 0x2e600, URZ ;  /* 0x0002e600080f7890 */ /* 0x000fc6000fffe0ff */
[----:B--2---:R-:W2:Y:S01]  /*4c90*/  LDS R2, [UR8+0x370] ;  /* 0x00037008ff027984 */ /* 0x004ea20008000800 */
[----:B------:R-:W-:Y:S02]  /*4ca0*/  USHF.R.U32.HI UR14, URZ, 0x4, UR14 ;  /* 0x00000004ff0e7899 */ /* 0x000fe4000801160e */
[----:B------:R-:W-:Y:S02]  /*4cb0*/  USHF.R.U32.HI UR15, URZ, 0x4, UR15 ;  /* 0x00000004ff0f7899 */ /* 0x000fe4000801160f */
[----:B------:R-:W-:Y:S02]  /*4cc0*/  ULOP3.LUT UR14, UR14, 0x3fff, URZ, 0xc0, !UPT ;  /* 0x00003fff0e0e7892 */ /* 0x000fe4000f8ec0ff */
[----:B------:R-:W-:Y:S02]  /*4cd0*/  ULOP3.LUT UR15, UR15, 0x3fff, URZ, 0xc0, !UPT ;  /* 0x00003fff0f0f7892 */ /* 0x000fe4000f8ec0ff */
[----:B------:R-:W-:Y:S02]  /*4ce0*/  ULOP3.LUT UR14, UR14, 0x10000, URZ, 0xfc, !UPT ;  /* 0x000100000e0e7892 */ /* 0x000fe4000f8efcff */
[----:B-1----:R-:W-:-:S02]  /*4cf0*/  UIADD3 UR6, UPT, UPT, UR6, 0xf, URZ ;  /* 0x0000000f06067890 */ /* 0x002fc4000fffe0ff */
[----:B------:R-:W-:Y:S02]  /*4d00*/  ULOP3.LUT UR15, UR15, 0x10000, URZ, 0xfc, !UPT ;  /* 0x000100000f0f7892 */ /* 0x000fe4000f8efcff */
[----:B------:R-:W-:Y:S01]  /*4d10*/  USHF.R.S32.HI UR7, URZ, 0x1f, UR6 ;  /* 0x0000001fff077899 */ /* 0x000fe20008011406 */
[----:B------:R-:W-:Y:S01]  /*4d20*/  UMOV UR20, URZ ;  /* 0x000000ff00147c82 */ /* 0x000fe20008000000 */
[----:B------:R-:W-:Y:S02]  /*4d30*/  UMOV UR26, 0x0 ;  /* 0x00000000001a7882 */ /* 0x000fe40000000000 */
[----:B------:R-:W-:Y:S01]  /*4d40*/  ULEA.HI UR7, UR7, UR6, URZ, 0x4 ;  /* 0x0000000607077291 */ /* 0x000fe2000f8f20ff */
[----:B------:R-:W-:-:S03]  /*4d50*/  UMOV UR27, 0x10100010 ;  /* 0x10100010001b7882 */ /* 0x000fc60000000000 */
[----:B------:R-:W-:-:S04]  /*4d60*/  USHF.R.S32.HI UR7, URZ, 0x4, UR7 ;  /* 0x00000004ff077899 */ /* 0x000fc80008011407 */
[----:B------:R-:W-:-:S04]  /*4d70*/  UISETP.LT.AND UP0, UPT, UR7, 0x1, UPT ;  /* 0x000000010700788c */ /* 0x000fc8000bf01270 */
[----:B------:R-:W-:Y:S01]  /*4d80*/  USEL UR23, UR7, 0x1, !UP0 ;  /* 0x0000000107177887 */ /* 0x000fe2000c000000 */
[----:B--2---:R-:W-:Y:S02]  /*4d90*/  R2UR UR24, R2 ;  /* 0x00000000021872ca */ /* 0x004fe400000e0000 */
[----:B------:R-:W-:-:S13]  /*4da0*/  CS2R R2, SRZ ;  /* 0x0000000000027805 */ /* 0x000fda000001ff00 */
.L_x_111:
[C---:B------:R-:W-:Y:S02]  /*4db0*/  LEA R0, R8.reuse, UR8, 0x3 ;  /* 0x0000000808007c11 */ /* 0x040fe4000f8e18ff */
[----:B------:R-:W-:Y:S02]  /*4dc0*/  SHF.L.U32 R4, R3, 0x1f, RZ ;  /* 0x0000001f03047819 */ /* 0x000fe400000006ff */
[----:B------:R-:W-:Y:S02]  /*4dd0*/  LEA R5, R8, UR8, 0x4 ;  /* 0x0000000808057c11 */ /* 0x000fe4000f8e20ff */
[----:B------:R-:W1:Y:S02]  /*4de0*/  SYNCS.PHASECHK.TRANS64.TRYWAIT P0, [R0+URZ+0x2c0], R4 ;  /* 0x0002c004000075a7 */ /* 0x000e6400080011ff */
[----:B-1-34-:R-:W-:Y:S05]  /*4df0*/  @!P0 BRA `(.L_x_104) ;  /* 0x0000005800188947 */ /* 0x01afea0003800000 */
.L_x_260:
[----:B-1----:R-:W1:Y:S01]  /*4e00*/  LDS.128 R4, [R5+0x350] ;  /* 0x0003500005047984 */ /* 0x002e620000000c00 */
[----:B------:R-:W-:Y:S02]  /*4e10*/  VIADD R0, R0, 0x2d0 ;  /* 0x000002d000007836 */ /* 0x000fe40000000000 */
[----:B------:R-:W-:Y:S01]  /*4e20*/  VIADD R8, R8, 0x1 ;  /* 0x0000000108087836 */ /* 0x000fe20000000000 */
[----:B------:R-:W-:Y:S01]  /*4e30*/  @!PT LDS RZ, [RZ] ;  /* 0x00000000fffff984 */ /* 0x000fe20000000800 */
[----:B------:R-:W-:Y:S01]  /*4e40*/  @!PT LDS RZ, [RZ] ;  /* 0x00000000fffff984 */ /* 0x000fe20000000800 */
[----:B------:R-:W-:Y:S01]  /*4e50*/  @!PT LDS RZ, [RZ] ;  /* 0x00000000fffff984 */ /* 0x000fe20000000800 */
[----:B------:R-:W-:Y:S01]  /*4e60*/  @!PT LDS RZ, [RZ] ;  /* 0x00000000fffff984 */ /* 0x000fe20000000800 */
[----:B------:R2:W-:Y:S06]  /*4e70*/  MEMBAR.ALL.CTA ;  /* 0x0000000000007992 */ /* 0x0005ec0000008000 */
[----:B--2---:R-:W2:Y:S01]  /*4e80*/  FENCE.VIEW.ASYNC.S ;  /* 0x00000000000073c6 */ /* 0x004ea20000000000 */
[----:B------:R-:W-:-:S04]  /*4e90*/  PRMT R0, RZ, 0x654, R0 ;  /* 0x00000654ff007816 */ /* 0x000fc80000000000 */
[----:B--2---:R2:W-:Y:S01]  /*4ea0*/  SYNCS.ARRIVE.TRANS64.RED.A1T0 RZ, [R0+URZ], RZ ;  /* 0x000000ff00ff79a7 */ /* 0x0045e200081004ff */
[----:B-1----:R-:W-:Y:S01]  /*4eb0*/  LOP3.LUT P1, RZ, R6, 0x1, RZ, 0xc0, !PT ;  /* 0x0000000106ff7812 */ /* 0x002fe2000782c0ff */
[----:B--2---:R-:W-:-:S12]  /*4ec0*/  BRA.U UP2, `(.L_x_105) ;  /* 0x0000000102cc7547 */ /* 0x004fd8000b800000 */
[----:B------:R-:W1:Y:S01]  /*4ed0*/  LDCU UR6, c[0x0][0x38c] ;  /* 0x00007180ff0677ac */ /* 0x000e620008000800 */
[----:B------:R-:W-:Y:S02]  /*4ee0*/  PLOP3.LUT P2, PT, PT, PT, PT, 0x80, 0x8 ;  /* 0x000000000008781c */ /* 0x000fe40003f4f070 */
[----:B------:R-:W-:Y:S01]  /*4ef0*/  SHF.L.U32 R4, R9, 0x1f, RZ ;  /* 0x0000001f09047819 */ /* 0x000fe200000006ff */
[----:B------:R-:W-:Y:S02]  /*4f00*/  ULEA UR11, UR22, UR8, 0x3 ;  /* 0x00000008160b7291 */ /* 0x000fe4000f8e18ff */
[----:B-1----:R-:W-:-:S06]  /*4f10*/  UISETP.GE.AND UP0, UPT, UR6, 0x1, UPT ;  /* 0x000000010600788c */ /* 0x002fcc000bf06270 */
[----:B------:R-:W-:-:S05]  /*4f20*/  PLOP3.LUT P0, PT, PT, PT, UP0, 0x80, 0x8 ;  /* 0x000000000008781c */ /* 0x000fca0003f0f008 */
[----:B------:R-:W-:-:S08]  /*4f30*/  @UP0 ULEA UR6, UR21, UR8, 0x3 ;  /* 0x0000000815060291 */ /* 0x000fd0000f8e18ff */
[----:B------:R-:W-:-:S04]  /*4f40*/  @P0 SHF.L.U32 R0, R2, 0x1f, RZ ;  /* 0x0000001f02000819 */ /* 0x000fc800000006ff */
[----:B------:R1:W2:Y:S01]  /*4f50*/  @P0 SYNCS.PHASECHK.TRANS64.TRYWAIT P2, [UR6], R0 ;  /* 0x00000000ff0005a7 */ /* 0x0002a20008041106 */
[----:B------:R-:W3:Y:S02]  /*4f60*/  SYNCS.PHASECHK.TRANS64.TRYWAIT P0, [UR11+0x300], R4 ;  /* 0x00030004ff0075a7 */ /* 0x000ee4000800110b */
[----:B-123--:R-:W-:Y:S05]  /*4f70*/  @!P0 BRA `(.L_x_106) ;  /* 0x0000005400cc8947 */ /* 0x00efea0003800000 */
.L_x_262:
[----:B------:R-:W-:Y:S01]  /*4f80*/  UMOV UR19, UR20 ;  /* 0x0000001400137c82 */ /* 0x000fe20008000000 */
[----:B------:R-:W-:Y:S05]  /*4f90*/  BRA.U !UP0, `(.L_x_107) ;  /* 0x0000000108887547 */ /* 0x000fea000b800000 */
[----:B------:R-:W-:Y:S02]  /*4fa0*/  UIADD3 UR19, UPT, UPT, UR23, UR20, URZ ;  /* 0x0000001417137290 */ /* 0x000fe4000fffe0ff */
[----:B------:R-:W-:Y:S02]  /*4fb0*/  ULEA UR10, UR22, UR24, 0x6 ;  /* 0x00000018160a7291 */ /* 0x000fe4000f8e30ff */
[----:B------:R-:W-:Y:S01]  /*4fc0*/  UPLOP3.LUT UP3, UPT, UPT, UPT, UPT, 0x40, 0x4 ;  /* 0x000000000004789c */ /* 0x000fe20003f6e870 */
[----:B------:R-:W-:Y:S01]  /*4fd0*/  UMOV UR18, UR7 ;  /* 0x0000000700127c82 */ /* 0x000fe20008000000 */
[----:B------:R-:W-:-:S09]  /*4fe0*/  UMOV UR17, UR21 ;  /* 0x0000001500117c82 */ /* 0x000fd20008000000 */
.L_x_110:
[----:B--2---:R-:W-:Y:S01]  /*4ff0*/  ULEA UR9, UR17, UR8, 0x3 ;  /* 0x0000000811097291 */ /* 0x004fe2000f8e18ff */
[----:B---3--:R-:W-:Y:S11]  /*5000*/  @P2 BRA `(.L_x_108) ;  /* 0x00000000000c2947 */ /* 0x008ff60003800000 */
[----:B-1----:R-:W-:Y:S04]  /*5010*/  SHF.L.U32 R4, R2, 0x1f, RZ ;  /* 0x0000001f02047819 */ /* 0x002fe800000006ff */
[----:B------:R-:W1:Y:S02]  /*5020*/  SYNCS.PHASECHK.TRANS64.TRYWAIT P0, [UR9], R4 ;  /* 0x00000004ff0075a7 */ /* 0x000e640008001109 */
[----:B-1----:R-:W-:Y:S05]  /*5030*/  @!P0 BRA `(.L_x_109) ;  /* 0x0000005400b48947 */ /* 0x002fea0003800000 */
.L_x_108:
[----:B------:R-:W-:Y:S01]  /*5040*/  UISETP.NE.AND UP0, UPT, UR18, 0x1, UPT ;  /* 0x000000011200788c */ /* 0x000fe2000bf05270 */
[----:B------:R-:W-:Y:S01]  /*5050*/  PLOP3.LUT P2, PT, PT, PT, PT, 0x80, 0x8 ;  /* 0x000000000008781c */ /* 0x000fe20003f4f070 */
[----:B------:R-:W-:Y:S02]  /*5060*/  UIADD3 UR21, UPT, UPT, UR17, 0x1, URZ ;  /* 0x0000000111157890 */ /* 0x000fe4000fffe0ff */
[----:B------:R-:W-:Y:S02]  /*5070*/  ULEA UR28, UR17, UR15, 0x6 ;  /* 0x0000000f111c7291 */ /* 0x000fe4000f8e30ff */
[----:B------:R-:W-:Y:S01]  /*5080*/  UISETP.NE.AND UP1, UPT, UR21, 0x28, UPT ;  /* 0x000000281500788c */ /* 0x000fe2000bf25270 */
[----:B------:R-:W-:Y:S01]  /*5090*/  PLOP3.LUT P0, PT, PT, PT, UP0, 0x80, 0x8 ;  /* 0x000000000008781c */ /* 0x000fe20003f0f008 */
[----:B------:R-:W-:Y:S02]  /*50a0*/  ULEA UR30, UR17, UR14, 0x8 ;  /* 0x0000000e111e7291 */ /* 0x000fe4000f8e40ff */
[----:B------:R-:W-:Y:S02]  /*50b0*/  USEL UR16, URZ, 0x1, UP1 ;  /* 0x00000001ff107887 */ /* 0x000fe40008800000 */
[----:B------:R-:W-:Y:S02]  /*50c0*/  USEL UR21, UR21, URZ, UP1 ;  /* 0x000000ff15157287 */ /* 0x000fe40008800000 */
[----:B------:R-:W-:Y:S02]  /*50d0*/  UIADD3 UR9, UPT, UPT, UR9, 0x140, URZ ;  /* 0x0000014009097890 */ /* 0x000fe4000fffe0ff */
[----:B------:R-:W-:Y:S01]  /*50e0*/  @UP0 ULEA UR6, UR21, UR8, 0x3 ;  /* 0x0000000815060291 */ /* 0x000fe2000f8e18ff */
[----:B------:R-:W-:Y:S01]  /*50f0*/  LOP3.LUT R2, R2, UR16, RZ, 0x3c, !PT ;  /* 0x0000001002027c12 */ /* 0x000fe2000f8e3cff */
[----:B------:R-:W-:Y:S01]  /*5100*/  UMOV UR29, 0xc0004010 ;  /* 0xc0004010001d7882 */ /* 0x000fe20000000000 */
[----:B------:R-:W-:Y:S01]  /*5110*/  UMOV UR31, 0xc0004010 ;  /* 0xc0004010001f7882 */ /* 0x000fe20000000000 */
[----:B------:R-:W-:Y:S01]  /*5120*/  UIADD3 UR20, UPT, UPT, UR20, 0x1, URZ ;  /* 0x0000000114147890 */ /* 0x000fe2000fffe0ff */
[----:B-1----:R-:W-:Y:S01]  /*5130*/  @P0 SHF.L.U32 R0, R2, 0x1f, RZ ;  /* 0x0000001f02000819 */ /* 0x002fe200000006ff */
[----:B------:R-:W-:Y:S02]  /*5140*/  UIADD3 UR18, UPT, UPT, UR18, -0x1, URZ ;  /* 0xffffffff12127890 */ /* 0x000fe4000fffe0ff */
[----:B------:R-:W-:Y:S01]  /*5150*/  UISETP.NE.AND UP0, UPT, UR20, UR19, UPT ;  /* 0x000000131400728c */ /* 0x000fe2000bf05270 */
[----:B------:R2:W3:Y:S01]  /*5160*/  @P0 SYNCS.PHASECHK.TRANS64.TRYWAIT P2, [UR6], R0 ;  /* 0x00000000ff0005a7 */ /* 0x0004e20008041106 */
[----:B------:R2:W-:Y:S01]  /*5170*/  UTCHMMA.2CTA gdesc[UR30], gdesc[UR28], tmem[UR10], tmem[UR26], idesc[UR27], UP3 ;  /* 0x00ff1a1c1e0075ea */ /* 0x0005e20009a0000a */
[----:B------:R-:W-:Y:S01]  /*5180*/  UPLOP3.LUT UP3, UPT, UPT, UPT, UPT, 0x80, 0x8 ;  /* 0x000000000008789c */ /* 0x000fe20003f6f070 */
[----:B------:R2:W-:Y:S01]  /*5190*/  UTCBAR.2CTA.MULTICAST [UR9], URZ, UR13 ;  /* 0x000000ff090073e9 */ /* 0x0005e2000820080d */
[----:B------:R-:W-:Y:S04]  /*51a0*/  UMOV UR17, UR21 ;  /* 0x0000001500117c82 */ /* 0x000fe80008000000 */
[----:B------:R-:W-:Y:S05]  /*51b0*/  BRA.U UP0, `(.L_x_110) ;  /* 0xfffffffd008c7547 */ /* 0x000fea000b83ffff */
.L_x_107:
[----:B------:R-:W-:Y:S01]  /*51c0*/  UIADD3 UR11, UPT, UPT, UR11, 0x2e0, URZ ;  /* 0x000002e00b0b7890 */ /* 0x000fe2000fffe0ff */
[----:B------:R-:W-:-:S08]  /*51d0*/  UMOV UR20, UR19 ;  /* 0x0000001300147c82 */ /* 0x000fd00008000000 */
[----:B------:R4:W-:Y:S01]  /*51e0*/  UTCBAR.2CTA.MULTICAST [UR11], URZ, UR12 ;  /* 0x000000ff0b0073e9 */ /* 0x0009e2000820080c */
[----:B------:R-:W-:Y:S02]  /*51f0*/  NOP ;  /* 0x0000000000007918 */ /* 0x000fe40000000000 */
.L_x_105:
[----:B------:R-:W-:Y:S01]  /*5200*/  UIADD3 UR22, UPT, UPT, UR22, 0x1, URZ ;  /* 0x0000000116167890 */ /* 0x000fe2000fffe0ff */
[----:B------:R-:W-:-:S03]  /*5210*/  ISETP.NE.AND P0, PT, R8, 0x2, PT ;  /* 0x000000020800780c */ /* 0x000fc60003f05270 */
[----:B------:R-:W-:Y:S01]  /*5220*/  UISETP.NE.AND UP0, UPT, UR22, 0x4, UPT ;  /* 0x000000041600788c */ /* 0x000fe2000bf05270 */
[----:B-12---:R-:W-:Y:S02]  /*5230*/  SEL R0, RZ, 0x1, P0 ;  /* 0x00000001ff007807 */ /* 0x006fe40000000000 */
[----:B------:R-:W-:Y:S01]  /*5240*/  SEL R8, R8, RZ, P0 ;  /* 0x000000ff08087207 */ /* 0x000fe20000000000 */
[----:B------:R-:W-:Y:S01]  /*5250*/  USEL UR6, URZ, 0x1, UP0 ;  /* 0x00000001ff067887 */ /* 0x000fe20008000000 */
[----:B------:R-:W-:Y:S01]  /*5260*/  LOP3.LUT R3, R3, R0, RZ, 0x3c, !PT ;  /* 0x0000000003037212 */ /* 0x000fe200078e3cff */
[----:B------:R-:W-:-:S04]  /*5270*/  USEL UR22, UR22, URZ, UP0 ;  /* 0x000000ff16167287 */ /* 0x000fc80008000000 */
[----:B------:R-:W-:Y:S01]  /*5280*/  LOP3.LUT R9, R9, UR6, RZ, 0x3c, !PT ;  /* 0x0000000609097c12 */ /* 0x000fe2000f8e3cff */
[----:B------:R-:W-:Y:S07]  /*5290*/  @P1 BRA `(.L_x_111) ;  /* 0xfffffff800c41947 */ /* 0x000fee000383ffff */
[----:B------:R-:W1:Y:S01]  /*52a0*/  S2UR UR6, SR_CgaCtaId ;  /* 0x00000000000679c3 */ /* 0x000e620000008800 */
[----:B------:R-:W-:Y:S01]  /*52b0*/  ELECT P0, URZ, PT ;  /* 0x0000000000ff782f */ /* 0x000fe20003800000 */
[----:B------:R-:W-:Y:S01]  /*52c0*/  HFMA2 R0, -RZ, RZ, 0, 5.9604644775390625e-08 ;  /* 0x00000001ff007431 */ /* 0x000fe200000001ff */
[----:B------:R-:W-:-:S05]  /*52d0*/  UMOV UR7, 0x40 ;  /* 0x0000004000077882 */ /* 0x000fca0000000000 */
[----:B------:R-:W-:Y:S01]  /*52e0*/  UVIRTCOUNT.DEALLOC.SMPOOL 0x80 ;  /* 0x000000800000784c */ /* 0x000fe20000000000 */
[----:B------:R-:W-:Y:S02]  /*52f0*/  UISETP.NE.AND UP0, UPT, UR5, URZ, UPT ;  /* 0x000000ff0500728c */ /* 0x000fe4000bf05270 */
[----:B-1----:R-:W-:-:S09]  /*5300*/  ULEA UR6, UR6, UR7, 0x18 ;  /* 0x0000000706067291 */ /* 0x002fd2000f8ec0ff */
[----:B------:R1:W-:Y:S01]  /*5310*/  @P0 STS.U8 [UR6+0x1c], R0 ;  /* 0x00001c00ff000988 */ /* 0x0003e20008000006 */
[----:B------:R-:W-:Y:S05]  /*5320*/  BRA.U UP0, `(.L_x_112) ;  /* 0x0000000100a07547 */ /* 0x000fea000b800000 */
[----:B------:R-:W-:Y:S01]  /*5330*/  UIADD3 UR5, UPT, UPT, UR8, 0x300, URZ ;  /* 0x0000030008057890 */ /* 0x000fe2000fffe0ff */
[----:B------:R-:W-:-:S03]  /*5340*/  SHF.L.U32 R2, R9, 0x1f, RZ ;  /* 0x0000001f09027819 */ /* 0x000fc600000006ff */
[----:B------:R-:W-:-:S09]  /*5350*/  ULEA UR7, UR22, UR5, 0x3 ;  /* 0x0000000516077291 */ /* 0x000fd2000f8e18ff */
[----:B------:R-:W2:Y:S02]  /*5360*/  SYNCS.PHASECHK.TRANS64.TRYWAIT P0, [UR7], R2 ;  /* 0x00000002ff0075a7 */ /* 0x000ea40008001107 */
[----:B--2---:R-:W-:Y:S05]  /*5370*/  @!P0 BRA `(.L_x_113) ;  /* 0x0000005000fc8947 */ /* 0x004fea0003800000 */
.L_x_265:
        /* <DEDUP_REMOVED lines=9> */
.L_x_267:
        /* <DEDUP_REMOVED lines=9> */
.L_x_269:
[----:B------:R-:W-:-:S04]  /*54a0*/  UIADD3 UR9, UPT, UPT, UR9, 0x1, URZ ;  /* 0x0000000109097890 */ /* 0x000fc8000fffe0ff */
[----:B------:R-:W-:-:S04]  /*54b0*/  UISETP.NE.AND UP1, UPT, UR9, 0x4, UPT ;  /* 0x000000040900788c */ /* 0x000fc8000bf25270 */
[----:B------:R-:W-:Y:S02]  /*54c0*/  USEL UR7, URZ, 0x1, UP1 ;  /* 0x00000001ff077887 */ /* 0x000fe40008800000 */
[----:B------:R-:W-:-:S04]  /*54d0*/  USEL UR9, UR9, URZ, UP1 ;  /* 0x000000ff09097287 */ /* 0x000fc80008800000 */
[----:B------:R-:W-:Y:S01]  /*54e0*/  ULEA UR9, UR9, UR5, 0x3 ;  /* 0x0000000509097291 */ /* 0x000fe2000f8e18ff */
[----:B------:R-:W-:-:S04]  /*54f0*/  LOP3.LUT R2, R2, UR7, RZ, 0x3c, !PT ;  /* 0x0000000702027c12 */ /* 0x000fc8000f8e3cff */
[----:B------:R-:W-:Y:S01]  /*5500*/  SHF.L.U32 R2, R2, 0x1f, RZ ;  /* 0x0000001f02027819 */ /* 0x000fe200000006ff */
[----:B-1----:R-:W-:-:S04]  /*5510*/  IMAD.U32 R0, RZ, RZ, UR9 ;  /* 0x00000009ff007e24 */ /* 0x002fc8000f8e00ff */
[----:B------:R1:W2:Y:S03]  /*5520*/  SYNCS.PHASECHK.TRANS64.TRYWAIT P0, [R0+URZ], R2 ;  /* 0x00000002000075a7 */ /* 0x0002a600080011ff */
[----:B--2---:R-:W-:Y:S05]  /*5530*/  @!P0 NANOSLEEP.SYNCS 0x989680 ;  /* 0x009896800000895d */ /* 0x004fea0003900000 */
[----:B------:R-:W2:Y:S02]  /*5540*/  @!P0 SYNCS.PHASECHK.TRANS64 P0, [R0+URZ], R2 ;  /* 0x00000002000085a7 */ /* 0x000ea400080010ff */
[----:B--2---:R-:W-:Y:S05]  /*5550*/  @P0 BRA `(.L_x_116) ;  /* 0x0000000000200947 */ /* 0x004fea0003800000 */
.L_x_117:
[----:B--2---:R2:W1:Y:S02]  /*5560*/  SYNCS.PHASECHK.TRANS64.TRYWAIT P0, [R0+URZ], R2 ;  /* 0x00000002000075a7 */ /* 0x00446400080011ff */
[----:B-1----:R-:W-:Y:S05]  /*5570*/  @!P0 NANOSLEEP.SYNCS 0x989680 ;  /* 0x009896800000895d */ /* 0x002fea0003900000 */
[----:B------:R-:W1:Y:S02]  /*5580*/  @!P0 SYNCS.PHASECHK.TRANS64 P0, [R0+URZ], R2 ;  /* 0x00000002000085a7 */ /* 0x000e6400080010ff */
[----:B-1----:R-:W-:Y:S05]  /*5590*/  @!P0 BRA `(.L_x_117) ;  /* 0xfffffffc00f08947 */ /* 0x002fea000383ffff */
[----:B------:R-:W-:Y:S05]  /*55a0*/  BRA `(.L_x_116) ;  /* 0x00000000000c7947 */ /* 0x000fea0003800000 */
.L_x_112:
[----:B------:R-:W-:-:S04]  /*55b0*/  UIADD3 UR5, UPT, UPT, UR8, 0x340, URZ ;  /* 0x0000034008057890 */ /* 0x000fc8000fffe0ff */
[----:B------:R-:W-:-:S09]  /*55c0*/  UPRMT UR5, UR4, 0x654, UR5 ;  /* 0x0000065404057896 */ /* 0x000fd20008000005 */
[----:B------:R-:W-:Y:S03]  /*55d0*/  SYNCS.ARRIVE.TRANS64.RED.A1T0 RZ, [UR5], RZ ;  /* 0x000000ffffff79a7 */ /* 0x000fe60008100405 */
.L_x_116:
[----:B-12---:R-:W-:Y:S01]  /*55e0*/  SHF.L.U32 R2, RZ, 0x1f, RZ ;  /* 0x0000001fff027819 */ /* 0x006fe200000006ff */
[----:B------:R-:W-:Y:S01]  /*55f0*/  UIADD3 UR5, UPT, UPT, UR8, 0x340, URZ ;  /* 0x0000034008057890 */ /* 0x000fe2000fffe0ff */
[----:B------:R-:W-:Y:S02]  /*5600*/  PLOP3.LUT P0, PT, PT, PT, UP0, 0x80, 0x8 ;  /* 0x000000000008781c */ /* 0x000fe40003f0f008 */
[----:B------:R-:W1:Y:S02]  /*5610*/  SYNCS.PHASECHK.TRANS64.TRYWAIT P1, [UR8+0x340], R2 ;  /* 0x00034002ff0075a7 */ /* 0x000e640008021108 */
[----:B-1----:R-:W-:Y:S09]  /*5620*/  @!P1 BRA `(.L_x_118) ;  /* 0x0000005000989947 */ /* 0x002ff20003800000 */
.L_x_271:
[----:B------:R-:W-:Y:S01]  /*5630*/  @!UP0 UPRMT UR5, UR4, 0x654, UR5 ;  /* 0x0000065404058896 */ /* 0x000fe20008000005 */
[----:B------:R-:W-:Y:S02]  /*5640*/  UMOV UR8, 0xffff ;  /* 0x0000ffff00087882 */ /* 0x000fe40000000000 */
[----:B------:R-:W-:-:S06]  /*5650*/  UMOV UR4, 0x1 ;  /* 0x0000000100047882 */ /* 0x000fcc0000000000 */
[----:B------:R-:W-:Y:S01]  /*5660*/  @!P0 SYNCS.ARRIVE.TRANS64.RED.A1T0 RZ, [UR5], RZ ;  /* 0x000000ffffff89a7 */ /* 0x000fe20008100405 */
[----:B------:R-:W-:Y:S01]  /*5670*/  NOP ;  /* 0x0000000000007918 */ /* 0x000fe20000000000 */
[----:B-1----:R-:W1:Y:S01]  /*5680*/  LDS R0, [UR6+0x14] ;  /* 0x00001406ff007984 */ /* 0x002e620008000800 */
[----:B------:R-:W-:-:S04]  /*5690*/  ULOP3.LUT UR5, UR24, 0xffff, URZ, 0xc0, !UPT ;  /* 0x0000ffff18057892 */ /* 0x000fc8000f8ec0ff */
[----:B------:R-:W-:-:S04]  /*56a0*/  USHF.R.U32.HI UR5, URZ, 0x5, UR5 ;  /* 0x00000005ff057899 */ /* 0x000fc80008011605 */
[----:B------:R-:W-:Y:S02]  /*56b0*/  USHF.L.U32 UR8, UR8, UR5, URZ ;  /* 0x0000000508087299 */ /* 0x000fe400080006ff */
[----:B------:R-:W-:-:S04]  /*56c0*/  USHF.L.U32 UR4, UR4, UR5, URZ ;  /* 0x0000000504047299 */ /* 0x000fc800080006ff */
[----:B-1----:R-:W-:-:S04]  /*56d0*/  LOP3.LUT R0, R0, UR8, RZ, 0xc0, !PT ;  /* 0x0000000800007c12 */ /* 0x002fc8000f8ec0ff */
[----:B------:R-:W-:-:S13]  /*56e0*/  ISETP.NE.AND P0, PT, R0, UR8, PT ;  /* 0x0000000800007c0c */ /* 0x000fda000bf05270 */
[----:B------:R-:W-:Y:S05]  /*56f0*/  @P0 BRA `(.L_x_119) ;  /* 0x0000000000580947 */ /* 0x000fea0003800000 */
[----:B------:R-:W1:Y:S02]  /*5700*/  LDS R0, [UR6+0x18] ;  /* 0x00001806ff007984 */ /* 0x000e640008000800 */
[----:B-1----:R-:W-:-:S04]  /*5710*/  LOP3.LUT R0, R0, UR4, RZ, 0xc0, !PT ;  /* 0x0000000400007c12 */ /* 0x002fc8000f8ec0ff */
[----:B------:R-:W-:-:S13]  /*5720*/  ISETP.NE.AND P0, PT, R0, UR4, PT ;  /* 0x0000000400007c0c */ /* 0x000fda000bf05270 */
[----:B------:R-:W-:Y:S05]  /*5730*/  @P0 BRA `(.L_x_120) ;  /* 0x00000000003c0947 */ /* 0x000fea0003800000 */
[----:B------:R-:W1:Y:S01]  /*5740*/  S2R R2, SR_LANEID ;  /* 0x0000000000027919 */ /* 0x000e620000000000 */
[----:B------:R-:W-:Y:S01]  /*5750*/  ULOP3.LUT UR8, URZ, UR8, URZ, 0x33, !UPT ;  /* 0x00000008ff087292 */ /* 0x000fe2000f8e33ff */
[----:B------:R-:W-:Y:S02]  /*5760*/  VOTEU.ANY UR7, UPT, PT ;  /* 0x0000000000077886 */ /* 0x000fe400038e0100 */
[----:B------:R-:W-:-:S03]  /*5770*/  UFLO.U32 UR7, UR7 ;  /* 0x00000007000772bd */ /* 0x000fc600080e0000 */
[----:B------:R-:W-:-:S04]  /*5780*/  IMAD.U32 R0, RZ, RZ, UR8 ;  /* 0x00000008ff007e24 */ /* 0x000fc8000f8e00ff */
[----:B------:R2:W3:Y:S02]  /*5790*/  REDUX UR5, R0 ;  /* 0x00000000000573c4 */ /* 0x0004e40000000000 */
[----:B------:R1:W-:Y:S02]  /*57a0*/  UTCATOMSWS.AND URZ, UR8 ;  /* 0x0000000800ff79e3 */ /* 0x0003e40008000000 */
[----:B-1----:R-:W-:Y:S02]  /*57b0*/  ISETP.EQ.U32.AND P0, PT, R2, UR7, PT ;  /* 0x0000000702007c0c */ /* 0x002fe4000bf02070 */
[----:B--2---:R-:W-:Y:S02]  /*57c0*/  LOP3.LUT R0, RZ, UR4, RZ, 0x33, !PT ;  /* 0x00000004ff007c12 */ /* 0x004fe4000f8e33ff */
[----:B---3--:R-:W-:Y:S02]  /*57d0*/  MOV R2, UR5 ;  /* 0x0000000500027c02 */ /* 0x008fe40008000f00 */
[----:B------:R-:W1:Y:S07]  /*57e0*/  REDUX UR4, R0 ;  /* 0x00000000000473c4 */ /* 0x000e6e0000000000 */
[----:B------:R2:W-:Y:S01]  /*57f0*/  @P0 ATOMS.AND RZ, [UR6+0x14], R2 ;  /* 0x00001402ffff098c */ /* 0x0005e2000a800006 */
[----:B-1----:R-:W-:-:S05]  /*5800*/  IMAD.U32 R0, RZ, RZ, UR4 ;  /* 0x00000004ff007e24 */ /* 0x002fca000f8e00ff */
[----:B------:R2:W-:Y:S01]  /*5810*/  @P0 ATOMS.AND RZ, [UR6+0x18], R0 ;  /* 0x00001800ffff098c */ /* 0x0005e2000a800006 */
[----:B------:R-:W-:Y:S05]  /*5820*/  BRA `(.L_x_121) ;  /* 0x0000000000147947 */ /* 0x000fea0003800000 */
.L_x_120:
[----:B------:R-:W-:Y:S02]  /*5830*/  MOV R2, 0x5850 ;  /* 0x0000585000027802 */ /* 0x000fe40000000f00 */
[----:B---345:R-:W-:Y:S05]  /*5840*/  CALL.REL.NOINC `($__internal_0_$__cuda_sm10x_tcgen05_guardrail_trap_col_being_dealloced_not_returned_by_alloc) ;  /* 0x0000005400047944 */ /* 0x038fea0003c00000 */
[----:B------:R-:W-:Y:S05]  /*5850*/  BRA `(.L_x_121) ;  /* 0x0000000000087947 */ /* 0x000fea0003800000 */
.L_x_119:
[----:B------:R-:W-:Y:S02]  /*5860*/  MOV R2, 0x5880 ;  /* 0x0000588000027802 */ /* 0x000fe40000000f00 */
[----:B---345:R-:W-:Y:S05]  /*5870*/  CALL.REL.NOINC `($__internal_2_$__cuda_sm10x_tcgen05_guardrail_trap_unallocated_columns_being_dealloced) ;  /* 0x0000005400107944 */ /* 0x038fea0003c00000 */
.L_x_121:
[----:B------:R-:W-:Y:S01]  /*5880*/  NOP ;  /* 0x0000000000007918 */ /* 0x000fe20000000000 */
[----:B----4-:R-:W-:Y:S05]  /*5890*/  EXIT ;  /* 0x000000000000794d */ /* 0x010fea0003800000 */
.L_x_92:
[----:B------:R-:W-:-:S09]  /*58a0*/  UISETP.NE.OR UP5, UPT, UR10, 0x3, !UP5 ;  /* 0x000000030a00788c */ /* 0x000fd2000efa5670 */
[----:B------:R-:W-:Y:S05]  /*58b0*/  BRA.U UP5, `(.L_x_122) ;  /* 0x0000000d05b07547 */ /* 0x000fea000b800000 */
[----:B------:R-:W1:Y:S01]  /*58c0*/  LDC R0, c[0x0][0xb30] ;  /* 0x0002cc00ff007b82 */ /* 0x000e620000000800 */
[----:B------:R-:W2:Y:S01]  /*58d0*/  LDCU.64 UR8, c[0x0][0x888] ;  /* 0x00011100ff0877ac */ /* 0x000ea20008000a00 */
[----:B------:R-:W-:Y:S02]  /*58e0*/  HFMA2 R27, -RZ, RZ, 0, 0 ;  /* 0x00000000ff1b7431 */ /* 0x000fe400000001ff */
[----:B------:R-:W-:Y:S01]  /*58f0*/  IMAD.MOV.U32 R29, RZ, RZ, 0x1 ;  /* 0x00000001ff1d7424 */ /* 0x000fe200078e00ff */
[----:B------:R-:W-:Y:S01]  /*5900*/  MOV R25, 0x2000 ;  /* 0x0000200000197802 */ /* 0x000fe20000000f00 */
[----:B------:R-:W3:Y:S01]  /*5910*/  LDCU.64 UR4, c[0x0][0x890] ;  /* 0x00011200ff0477ac */ /* 0x000ee20008000a00 */
[----:B------:R-:W-:Y:S01]  /*5920*/  IMAD.MOV.U32 R28, RZ, RZ, RZ ;  /* 0x000000ffff1c7224 */ /* 0x000fe200078e00ff */
[----:B------:R-:W4:Y:S01]  /*5930*/  LDC R24, c[0x0][0x370] ;  /* 0x0000dc00ff187b82 */ /* 0x000f220000000800 */
[----:B------:R-:W-:Y:S01]  /*5940*/  UMOV UR6, 0x400 ;  /* 0x0000040000067882 */ /* 0x000fe20000000000 */
[----:B------:R-:W-:-:S02]  /*5950*/  UPLOP3.LUT UP1, UPT, UPT, UPT, UPT, 0x40, 0x4 ;  /* 0x000000000004789c */ /* 0x000fc40003f2e870 */
[----:B------:R-:W-:Y:S01]  /*5960*/  ULEA UR6, UR37, UR6, 0x18 ;  /* 0x0000000625067291 */ /* 0x000fe2000f8ec0ff */
[----:B------:R-:W-:-:S03]  /*5970*/  UMOV UR13, URZ ;  /* 0x000000ff000d7c82 */ /* 0x000fc60008000000 */
[----:B------:R-:W4:Y:S01]  /*5980*/  LDC R3, c[0x0][0xb0c] ;  /* 0x0002c300ff037b82 */ /* 0x000f220000000800 */
[----:B--2---:R-:W-:Y:S02]  /*5990*/  UISETP.NE.U32.AND UP3, UPT, UR8, URZ, UPT ;  /* 0x000000ff0800728c */ /* 0x004fe4000bf65070 */
[----:B---3--:R-:W-:-:S05]  /*59a0*/  UISETP.NE.U32.AND UP4, UPT, UR4, URZ, UPT ;  /* 0x000000ff0400728c */ /* 0x008fca000bf85070 */
[----:B------:R-:W2:Y:S01]  /*59b0*/  LDC R18, c[0x0][0xb20] ;  /* 0x0002c800ff127b82 */ /* 0x000ea20000000800 */
[----:B-1----:R-:W-:Y:S01]  /*59c0*/  ISETP.NE.AND P1, PT, R0, 0x1, PT ;  /* 0x000000010000780c */ /* 0x002fe20003f25270 */
[----:B------:R-:W-:Y:S02]  /*59d0*/  UISETP.NE.AND.EX UP3, UPT, UR9, URZ, UPT, UP3 ;  /* 0x000000ff0900728c */ /* 0x000fe4000bf65330 */
[----:B------:R-:W-:-:S04]  /*59e0*/  UISETP.NE.AND.EX UP4, UPT, UR5, URZ, UPT, UP4 ;  /* 0x000000ff0500728c */ /* 0x000fc8000bf85340 */
[----:B------:R-:W1:Y:S08]  /*59f0*/  LDC.64 R30, c[0x0][0x348] ;  /* 0x0000d200ff1e7b82 */ /* 0x000e700000000a00 */
[----:B------:R-:W3:Y:S08]  /*5a00*/  LDC.64 R16, c[0x0][0xb10] ;  /* 0x0002c400ff107b82 */ /* 0x000ef00000000a00 */
[----:B------:R-:W1:Y:S08]  /*5a10*/  LDC.64 R6, c[0x0][0xb18] ;  /* 0x0002c600ff067b82 */ /* 0x000e700000000a00 */
[----:B------:R-:W1:Y:S08]  /*5a20*/  LDC.64 R4, c[0x0][0xb28] ;  /* 0x0002ca00ff047b82 */ /* 0x000e700000000a00 */
[----:B--2-4-:R-:W1:Y:S02]  /*5a30*/  LDC R19, c[0x0][0x374] ;  /* 0x0000dd00ff137b82 */ /* 0x014e640000000800 */
.L_x_131:
[C---:B------:R-:W-:Y:S02]  /*5a40*/  LEA R0, R28.reuse, UR6, 0x3 ;  /* 0x000000061c007c11 */ /* 0x040fe4000f8e18ff */
[----:B------:R-:W-:Y:S02]  /*5a50*/  SHF.L.U32 R2, R27, 0x1f, RZ ;  /* 0x0000001f1b027819 */ /* 0x000fe400000006ff */
[----:B------:R-:W-:Y:S02]  /*5a60*/  LEA R20, R28, UR6, 0x4 ;  /* 0x000000061c147c11 */ /* 0x000fe4000f8e20ff */
[----:B--2---:R-:W2:Y:S02]  /*5a70*/  SYNCS.PHASECHK.TRANS64.TRYWAIT P0, [R0+URZ+0x2c0], R2 ;  /* 0x0002c002000075a7 */ /* 0x004ea400080011ff */
[----:B--2---:R-:W-:Y:S05]  /*5a80*/  @!P0 BRA `(.L_x_123) ;  /* 0x0000004c00988947 */ /* 0x004fea0003800000 */
.L_x_272:
[----:B------:R-:W-:Y:S01]  /*5a90*/  ISETP.GE.AND P0, PT, R40, 0x1, PT ;  /* 0x000000012800780c */ /* 0x000fe20003f06270 */
[----:B------:R-:W4:Y:S01]  /*5aa0*/  LDS.128 R20, [R20+0x350] ;  /* 0x0003500014147984 */ /* 0x000f220000000c00 */
[----:B--2---:R-:W-:Y:S01]  /*5ab0*/  VIADD R0, R0, 0x2d0 ;  /* 0x000002d000007836 */ /* 0x004fe20000000000 */
[----:B------:R-:W-:Y:S01]  /*5ac0*/  @!PT LDS RZ, [RZ] ;  /* 0x00000000fffff984 */ /* 0x000fe20000000800 */
[----:B------:R-:W-:Y:S01]  /*5ad0*/  @!PT LDS RZ, [RZ] ;  /* 0x00000000fffff984 */ /* 0x000fe20000000800 */
[----:B------:R-:W-:Y:S01]  /*5ae0*/  @!PT LDS RZ, [RZ] ;  /* 0x00000000fffff984 */ /* 0x000fe20000000800 */
[----:B------:R-:W-:Y:S01]  /*5af0*/  @!PT LDS RZ, [RZ] ;  /* 0x00000000fffff984 */ /* 0x000fe20000000800 */
[----:B------:R2:W-:Y:S06]  /*5b00*/  MEMBAR.ALL.CTA ;  /* 0x0000000000007992 */ /* 0x0005ec0000008000 */
[----:B--2---:R-:W2:Y:S01]  /*5b10*/  FENCE.VIEW.ASYNC.S ;  /* 0x00000000000073c6 */ /* 0x004ea20000000000 */
[----:B------:R-:W-:Y:S04]  /*5b20*/  PRMT R0, RZ, 0x654, R0 ;  /* 0x00000654ff007816 */ /* 0x000fe80000000000 */
[----:B--2---:R2:W-:Y:S01]  /*5b30*/  SYNCS.ARRIVE.TRANS64.RED.A1T0 RZ, [R0+URZ], RZ ;  /* 0x000000ff00ff79a7 */ /* 0x0045e200081004ff */
[----:B----4-:R-:W-:Y:S11]  /*5b40*/  LOP3.LUT P3, RZ, R22, 0x1, RZ, 0xc0, !PT ;  /* 0x0000000116ff7812 */ /* 0x010ff6000786c0ff */
[----:B------:R-:W-:Y:S02]  /*5b50*/  @!UPT UIADD3 URZ, UPT, UPT, URZ, URZ, URZ ;  /* 0x000000fffffff290 */ /* 0x000fe4000fffe0ff */
[----:B------:R-:W-:Y:S02]  /*5b60*/  @P3 MOV R11, R20 ;  /* 0x00000014000b3202 */ /* 0x000fe40000000f00 */
[----:B------:R-:W-:Y:S01]  /*5b70*/  @P3 LOP3.LUT R10, R21, 0xffff, RZ, 0xc0, !PT ;  /* 0x0000ffff150a3812 */ /* 0x000fe200078ec0ff */
[----:B--2---:R-:W-:Y:S06]  /*5b80*/  @!P0 BRA `(.L_x_124) ;  /* 0x0000000000a48947 */ /* 0x004fec0003800000 */
[-C--:B-1----:R-:W-:Y:S01]  /*5b90*/  IMAD.HI.U32 R0, R19, R7.reuse, RZ ;  /* 0x0000000713007227 */ /* 0x082fe200078e00ff */
[----:B------:R-:W-:Y:S02]  /*5ba0*/  ISETP.NE.AND P0, PT, R6, 0x1, PT ;  /* 0x000000010600780c */ /* 0x000fe40003f05270 */
[----:B------:R-:W-:Y:S01]  /*5bb0*/  ISETP.NE.AND P2, PT, R40, 0x1, PT ;  /* 0x000000012800780c */ /* 0x000fe20003f45270 */
[----:B---3--:R-:W-:Y:S01]  /*5bc0*/  IMAD.HI.U32 R9, R24, R16, RZ ;  /* 0x0000001018097227 */ /* 0x008fe200078e00ff */
[----:B------:R-:W-:Y:S02]  /*5bd0*/  SHF.R.U32.HI R0, RZ, R18, R0 ;  /* 0x00000012ff007219 */ /* 0x000fe40000011600 */
[----:B------:R-:W-:Y:S01]  /*5be0*/  ISETP.NE.AND P4, PT, R3, 0x1, PT ;  /* 0x000000010300780c */ /* 0x000fe20003f85270 */
[----:B------:R-:W-:Y:S01]  /*5bf0*/  IMAD.HI.U32 R13, R10, R7, RZ ;  /* 0x000000070a0d7227 */ /* 0x000fe200078e00ff */
[----:B------:R-:W-:Y:S02]  /*5c00*/  SHF.R.U32.HI R9, RZ, R17, R9 ;  /* 0x00000011ff097219 */ /* 0x000fe40000011609 */
[----:B------:R-:W-:Y:S01]  /*5c10*/  SEL R0, R19, R0, !P0 ;  /* 0x0000000013007207 */ /* 0x000fe20004000000 */
[----:B------:R-:W-:Y:S01]  /*5c20*/  IMAD.HI.U32 R12, R11, R16, RZ ;  /* 0x000000100b0c7227 */ /* 0x000fe200078e00ff */
[----:B------:R-:W-:Y:S03]  /*5c30*/  SEL R9, R24, R9, !P4 ;  /* 0x0000000918097207 */ /* 0x000fe60006000000 */
[-C--:B------:R-:W-:Y:S01]  /*5c40*/  IMAD.HI.U32 R8, R0, R4.reuse, RZ ;  /* 0x0000000400087227 */ /* 0x080fe200078e00ff */
[----:B------:R-:W-:Y:S03]  /*5c50*/  SHF.R.U32.HI R12, RZ, R17, R12 ;  /* 0x00000011ff0c7219 */ /* 0x000fe6000001160c */
[----:B------:R-:W-:Y:S01]  /*5c60*/  IMAD.HI.U32 R2, R9, R4, RZ ;  /* 0x0000000409027227 */ /* 0x000fe200078e00ff */
[-C--:B------:R-:W-:Y:S02]  /*5c70*/  @P2 SHF.R.U32.HI R0, RZ, R5.reuse, R8 ;  /* 0x00000005ff002219 */ /* 0x080fe40000011608 */
[----:B------:R-:W-:Y:S02]  /*5c80*/  SHF.R.U32.HI R8, RZ, R18, R13 ;  /* 0x00000012ff087219 */ /* 0x000fe4000001160d */
[----:B------:R-:W-:Y:S01]  /*5c90*/  @P2 SHF.R.U32.HI R9, RZ, R5, R2 ;  /* 0x00000005ff092219 */ /* 0x000fe20000011602 */
[----:B------:R-:W-:Y:S01]  /*5ca0*/  IMAD R0, R40, R0, RZ ;  /* 0x0000000028007224 */ /* 0x000fe200078e02ff */
[----:B------:R-:W-:Y:S02]  /*5cb0*/  SEL R8, R10, R8, !P0 ;  /* 0x000000080a087207 */ /* 0x000fe40004000000 */
[----:B------:R-:W-:Y:S01]  /*5cc0*/  SEL R2, R11, R12, !P4 ;  /* 0x0000000c0b027207 */ /* 0x000fe20006000000 */
[----:B------:R-:W-:Y:S01]  /*5cd0*/  IMAD R12, R40, R9, RZ ;  /* 0x00000009280c7224 */ /* 0x000fe200078e02ff */
[C---:B------:R-:W-:Y:S01]  /*5ce0*/  ISETP.GE.AND P0, PT, R8.reuse, R0, PT ;  /* 0x000000000800720c */ /* 0x040fe20003f06270 */
[----:B------:R-:W-:Y:S03]  /*5cf0*/  IMAD.HI.U32 R0, R8, R4, RZ ;  /* 0x0000000408007227 */ /* 0x000fe600078e00ff */
[----:B------:R-:W-:Y:S02]  /*5d00*/  ISETP.GE.OR P0, PT, R2, R12, P0 ;  /* 0x0000000c0200720c */ /* 0x000fe40000706670 */
[-C--:B------:R-:W-:Y:S04]  /*5d10*/  SHF.R.U32.HI R0, RZ, R5.reuse, R0 ;  /* 0x00000005ff007219 */ /* 0x080fe80000011600 */
[----:B------:R-:W-:Y:S05]  /*5d20*/  SEL R13, R8, R0, !P2 ;  /* 0x00000000080d7207 */ /* 0x000fea0005000000 */
[----:B------:R-:W-:Y:S02]  /*5d30*/  IMAD.MOV R12, RZ, RZ, -R13 ;  /* 0x000000ffff0c7224 */ /* 0x000fe400078e0a0d */
[----:B------:R-:W-:Y:S04]  /*5d40*/  @!P0 IMAD.HI.U32 R0, R2, R4, RZ ;  /* 0x0000000402008227 */ /* 0x000fe800078e00ff */
[----:B------:R-:W-:Y:S01]  /*5d50*/  IMAD R12, R40, R12, R8 ;  /* 0x0000000c280c7224 */ /* 0x000fe200078e0208 */
[----:B------:R-:W-:Y:S04]  /*5d60*/  @!P0 SHF.R.U32.HI R0, RZ, R5, R0 ;  /* 0x00000005ff008219 */ /* 0x000fe80000011600 */
[----:B------:R-:W-:Y:S04]  /*5d70*/  @!P0 SEL R0, R2, R0, !P2 ;  /* 0x0000000002008207 */ /* 0x000fe80005000000 */
[----:B------:R-:W-:Y:S01]  /*5d80*/  @!P0 IADD3 R13, PT, PT, R13, -R0, RZ ;  /* 0x800000000d0d8210 */ /* 0x000fe20007ffe0ff */
[----:B------:R-:W-:Y:S01]  /*5d90*/  @!P0 IMAD R0, R9, R12, R0 ;  /* 0x0000000c09008224 */ /* 0x000fe200078e0200 */
[----:B------:R-:W-:Y:S01]  /*5da0*/  IADD3 R9, PT, PT, -R8, RZ, RZ ;  /* 0x000000ff08097210 */ /* 0x000fe20007ffe1ff */
[--C-:B------:R-:W-:Y:S02]  /*5db0*/  IMAD.MOV R12, RZ, RZ, -R2.reuse ;  /* 0x000000ffff0c7224 */ /* 0x100fe400078e0a02 */
[----:B------:R-:W-:Y:S02]  /*5dc0*/  @!P0 IMAD R8, R13, R40, R2 ;  /* 0x000000280d088224 */ /* 0x000fe400078e0202 */
[----:B------:R-:W-:Y:S02]  /*5dd0*/  @!P0 IMAD.MOV.U32 R2, RZ, RZ, R0 ;  /* 0x000000ffff028224 */ /* 0x000fe400078e0000 */
[----:B------:R-:W-:Y:S02]  /*5de0*/  IMAD R11, R3, R12, R11 ;  /* 0x0000000c030b7224 */ /* 0x000fe400078e020b */
[----:B------:R-:W-:Y:S02]  /*5df0*/  IMAD R10, R6, R9, R10 ;  /* 0x00000009060a7224 */ /* 0x000fe400078e020a */
[----:B------:R-:W-:Y:S02]  /*5e00*/  IMAD R11, R2, R3, R11 ;  /* 0x00000003020b7224 */ /* 0x000fe400078e020b */
[----:B------:R-:W-:Y:S02]  /*5e10*/  IMAD R10, R8, R6, R10 ;  /* 0x00000006080a7224 */ /* 0x000fe400078e020a */
.L_x_124:
[----:B------:R-:W-:Y:S05]  /*5e20*/  BRA.U UP1, `(.L_x_125) ;  /* 0x0000000101107547 */ /* 0x000fea000b800000 */
[----:B------:R-:W-:Y:S04]  /*5e30*/  MOV R2, UR7 ;  /* 0x0000000700027c02 */ /* 0x000fe80008000f00 */
[----:B------:R-:W-:Y:S04]  /*5e40*/  SHF.L.U32 R2, R2, 0x1f, RZ ;  /* 0x0000001f02027819 */ /* 0x000fe800000006ff */
[----:B------:R-:W2:Y:S02]  /*5e50*/  SYNCS.PHASECHK.TRANS64.TRYWAIT P0, [UR6+0x2b8], R2 ;  /* 0x0002b802ff0075a7 */ /* 0x000ea40008001106 */
[----:B--2---:R-:W-:Y:S05]  /*5e60*/  @!P0 BRA `(.L_x_126) ;  /* 0x0000004800b48947 */ /* 0x004fea0003800000 */
.L_x_125:
[----:B------:R-:W-:Y:S02]  /*5e70*/  R2UR UR11, R14 ;  /* 0x000000000e0b72ca */ /* 0x000fe400000e0000 */
[----:B------:R-:W-:Y:S02]  /*5e80*/  R2UR UR10, R15 ;  /* 0x000000000f0a72ca */ /* 0x000fe400000e0000 */
[----:B------:R-:W-:Y:S04]  /*5e90*/  ISETP.NE.U32.AND P2, PT, RZ, UR4, PT ;  /* 0x00000004ff007c0c */ /* 0x000fe8000bf45070 */
[----:B------:R-:W-:Y:S05]  /*5ea0*/  ISETP.NE.AND.EX P2, PT, RZ, UR5, PT, P2 ;  /* 0x00000005ff007c0c */ /* 0x000fea000bf45320 */
[----:B------:R-:W-:Y:S02]  /*5eb0*/  USHF.L.U32 UR11, UR11, 0x7, URZ ;  /* 0x000000070b0b7899 */ /* 0x000fe400080006ff */
[----:B------:R-:W-:Y:S01]  /*5ec0*/  USHF.L.U32 UR10, UR10, 0x6, URZ ;  /* 0x000000060a0a7899 */ /* 0x000fe200080006ff */
[----:B------:R-:W-:Y:S11]  /*5ed0*/  BRA.U !UP4, `(.L_x_127) ;  /* 0x000000010c347547 */ /* 0x000ff6000b800000 */
[----:B------:R-:W-:Y:S01]  /*5ee0*/  UPLOP3.LUT UP0, UPT, UPT, UPT, UP3, 0x80, 0x8 ;  /* 0x000000000008789c */ /* 0x000fe20003f0f030 */
[----:B--2---:R-:W-:Y:S02]  /*5ef0*/  HFMA2 R0, -RZ, RZ, 0, 5.9604644775390625e-08 ;  /* 0x00000001ff007431 */ /* 0x004fe400000001ff */
[----:B------:R-:W-:Y:S03]  /*5f00*/  IMAD.MOV.U32 R92, RZ, RZ, 0x1 ;  /* 0x00000001ff5c7424 */ /* 0x000fe600078e00ff */
[----:B------:R-:W-:Y:S05]  /*5f10*/  PLOP3.LUT P0, PT, PT, PT, UP0, 0x80, 0x8 ;  /* 0x000000000008781c */ /* 0x000fea0003f0f008 */
[----:B------:R-:W2:Y:S01]  /*5f20*/  @UP0 LDCU.64 UR14, c[0x0][0x888] ;  /* 0x00011100ff0e07ac */ /* 0x000ea20008000a00 */
[----:B------:R-:W-:Y:S07]  /*5f30*/  @UP0 UIMAD UR8, UR36, UR4, URZ ;  /* 0x00000004240802a4 */ /* 0x000fee000f8e02ff */
[----:B------:R-:W-:Y:S01]  /*5f40*/  @!P0 PRMT R92, R0, 0x7610, R92 ;  /* 0x00007610005c8816 */ /* 0x000fe2000000005c */
[----:B--2---:R-:W-:Y:S03]  /*5f50*/  @UP0 UIMAD.WIDE UR14, UR8, 0x4, UR14 ;  /* 0x00000004080e08a5 */ /* 0x004fe6000f8e020e */
[----:B------:R-:W2:Y:S03]  /*5f60*/  @!UP0 LDCU UR8, c[0x0][0x880] ;  /* 0x00011000ff0887ac */ /* 0x000ea60008000800 */
[----:B------:R-:W-:Y:S01]  /*5f70*/  IMAD.U32 R8, RZ, RZ, UR14 ;  /* 0x0000000eff087e24 */ /* 0x000fe2000f8e00ff */
[----:B------:R-:W-:Y:S05]  /*5f80*/  MOV R9, UR15 ;  /* 0x0000000f00097c02 */ /* 0x000fea0008000f00 */
[----:B-----5:R4:W5:Y:S02]  /*5f90*/  @P0 LDG.E R49, desc[UR46][R8.64] ;  /* 0x0000002e08310981 */ /* 0x020964000c1e1900 */
[----:B--2-4-:R-:W-:Y:S07]  /*5fa0*/  @!P0 IMAD.U32 R49, RZ, RZ, UR8 ;  /* 0x00000008ff318e24 */ /* 0x014fee000f8e00ff */
.L_x_127:
[----:B-----5:R-:W-:Y:S01]  /*5fb0*/  @!P2 FSETP.EQ.AND P0, PT, R49, RZ, PT ;  /* 0x000000ff3100a20b */ /* 0x020fe20003f02000 */
[----:B------:R-:W-:Y:S01]  /*5fc0*/  @!UPT UIADD3 URZ, UPT, UPT, URZ, URZ, URZ ;  /* 0x000000fffffff290 */ /* 0x000fe2000fffe0ff */
[----:B------:R-:W-:Y:S11]  /*5fd0*/  @!P2 BRA `(.L_x_128) ;  /* 0x000000000014a947 */ /* 0x000ff60003800000 */
[----:B------:R-:W-:Y:S02]  /*5fe0*/  LOP3.LUT P2, RZ, R92, 0xff, RZ, 0xc0, !PT ;  /* 0x000000ff5cff7812 */ /* 0x000fe4000784c0ff */
[----:B------:R-:W-:Y:S04]  /*5ff0*/  PLOP3.LUT P0, PT, PT, PT, UP0, 0x80, 0x8 ;  /* 0x000000000008781c */ /* 0x000fe80003f0f008 */
[----:B------:R-:W-:Y:S07]  /*6000*/  PLOP3.LUT P0, PT, P0, PT, PT, 0x8, 0x80 ;  /* 0x000000000080781c */ /* 0x000fee000070e170 */
[----:B------:R-:W-:Y:S11]  /*6010*/  @P2 FSETP.EQ.AND P0, PT, R49, RZ, PT ;  /* 0x000000ff3100220b */ /* 0x000ff60003f02000 */
[----:B------:R-:W-:Y:S02]  /*6020*/  @!UPT UIADD3 URZ, UPT, UPT, URZ, URZ, URZ ;  /* 0x000000fffffff290 */ /* 0x000fe4000fffe0ff */
.L_x_128:
[----:B------:R-:W-:Y:S01]  /*6030*/  ULEA UR15, UR13, UR6, 0x3 ;  /* 0x000000060d0f7291 */ /* 0x000fe2000f8e18ff */
[----:B------:R-:W-:Y:S02]  /*6040*/  SHF.L.U32 R9, R29, 0x1f, RZ ;  /* 0x0000001f1d097819 */ /* 0x000fe400000006ff */
[----:B------:R-:W-:Y:S04]  /*6050*/  ELECT P4, URZ, PT ;  /* 0x0000000000ff782f */ /* 0x000fe80003880000 */
[----:B------:R-:W-:Y:S02]  /*6060*/  PLOP3.LUT P4, PT, P0, P4, PT, 0xf2, 0x2f ;  /* 0x00000000002f781c */ /* 0x000fe40000789e72 */
[----:B------:R-:W4:Y:S11]  /*6070*/  SYNCS.PHASECHK.TRANS64.TRYWAIT P2, [UR15+0x298], R9 ;  /* 0x00029809ff0075a7 */ /* 0x000f36000804110f */
[----:B-1----:R-:W-:Y:S05]  /*6080*/  @!P4 IADD3 R8, P0, PT, R30, 0x580, RZ ;  /* 0x000005801e08c810 */ /* 0x002fea0007f1e0ff */
[----:B--2---:R-:W-:Y:S01]  /*6090*/  @!P4 IMAD.X R2, RZ, RZ, R31, P0 ;  /* 0x000000ffff02c224 */ /* 0x004fe200000e061f */
[----:B----4-:R-:W-:Y:S07]  /*60a0*/  @!P2 BRA `(.L_x_129) ;  /* 0x00000048003ca947 */ /* 0x010fee0003800000 */
.L_x_275:
[----:B------:R-:W2:Y:S01]  /*60b0*/  LDC.64 R12, c[0x0][0xb18] ;  /* 0x0002c600ff0c7b82 */ /* 0x000ea20000000a00 */
[----:B------:R-:W-:Y:S01]  /*60c0*/  @!P4 R2UR UR8, R2 ;  /* 0x000000000208c2ca */ /* 0x000fe200000e0000 */
[----:B------:R-:W-:Y:S01]  /*60d0*/  VOTEU.ALL UP2, P4 ;  /* 0x0000000000ff7886 */ /* 0x000fe20002040000 */
[----:B------:R-:W-:Y:S01]  /*60e0*/  @!P4 R2UR UR9, R8 ;  /* 0x000000000809c2ca */ /* 0x000fe200000e0000 */
[----:B------:R-:W-:Y:S01]  /*60f0*/  VOTEU.ALL UP1, P4 ;  /* 0x0000000000ff7886 */ /* 0x000fe20002020000 */
[----:B-1----:R-:W-:Y:S03]  /*6100*/  @!P4 IMAD.MOV.U32 R0, RZ, RZ, 0x2000 ;  /* 0x00002000ff00c424 */ /* 0x002fe600078e00ff */
[----:B------:R-:W1:Y:S01]  /*6110*/  @!P1 LDC R2, c[0x0][0xb0c] ;  /* 0x0002c300ff029b82 */ /* 0x000e620000000800 */
[----:B------:R-:W-:Y:S01]  /*6120*/  UMOV UR20, 0x0 ;  /* 0x0000000000147882 */ /* 0x000fe20000000000 */
[----:B------:R-:W-:Y:S01]  /*6130*/  UMOV UR21, 0x10000000 ;  /* 0x1000000000157882 */ /* 0x000fe20000000000 */
[----:B------:R-:W-:Y:S01]  /*6140*/  UMOV UR12, UR36 ;  /* 0x00000024000c7c82 */ /* 0x000fe20008000000 */
[----:B------:R-:W-:Y:S01]  /*6150*/  UIADD3 UR14, UPT, UPT, UR13, 0x1, URZ ;  /* 0x000000010d0e7890 */ /* 0x000fe2000fffe0ff */
[----:B------:R-:W-:Y:S01]  /*6160*/  @P3 SHF.R.U32.HI R26, RZ, 0x10, R21 ;  /* 0x00000010ff1a3819 */ /* 0x000fe20000011615 */
[----:B------:R-:W-:Y:S02]  /*6170*/  VIADD R28, R28, 0x1 ;  /* 0x000000011c1c7836 */ /* 0x000fe40000000000 */
[----:B------:R-:W-:Y:S01]  /*6180*/  IMAD.U32 R9, RZ, RZ, UR8 ;  /* 0x00000008ff097e24 */ /* 0x000fe2000f8e00ff */
[----:B------:R-:W-:Y:S01]  /*6190*/  @!UP2 ULEA UR8, UR13, UR6, 0xd ;  /* 0x000000060d08a291 */ /* 0x000fe2000f8e68ff */
[----:B------:R-:W-:Y:S01]  /*61a0*/  IMAD.U32 R8, RZ, RZ, UR9 ;  /* 0x00000009ff087e24 */ /* 0x000fe2000f8e00ff */
[----:B------:R-:W-:Y:S02]  /*61b0*/  UIADD3 UR9, UPT, UPT, UR15, 0x280, URZ ;  /* 0x000002800f097890 */ /* 0x000fe4000fffe0ff */
[----:B------:R-:W-:Y:S01]  /*61c0*/  @!P4 R2UR UR19, R9 ;  /* 0x000000000913c2ca */ /* 0x000fe200000e0000 */
[----:B------:R-:W-:Y:S01]  /*61d0*/  @!UP2 UIADD3 UR8, UPT, UPT, UR8, 0x400, URZ ;  /* 0x000004000808a890 */ /* 0x000fe2000fffe0ff */
[----:B------:R-:W-:Y:S01]  /*61e0*/  @!P4 R2UR UR18, R8 ;  /* 0x000000000812c2ca */ /* 0x000fe200000e0000 */
[----:B------:R-:W-:Y:S01]  /*61f0*/  UISETP.NE.AND UP5, UPT, UR14, 0x3, UPT ;  /* 0x000000030e00788c */ /* 0x000fe2000bfa5270 */
[----:B------:R-:W4:Y:S01]  /*6200*/  LDC.64 R8, c[0x0][0xb10] ;  /* 0x0002c400ff087b82 */ /* 0x000f220000000a00 */
[----:B------:R-:W-:Y:S02]  /*6210*/  UPRMT UR16, UR37, 0x654, UR9 ;  /* 0x0000065425107896 */ /* 0x000fe40008000009 */
[----:B------:R-:W-:Y:S02]  /*6220*/  USEL UR17, URZ, 0x1, UP5 ;  /* 0x00000001ff117887 */ /* 0x000fe4000a800000 */
[----:B------:R-:W-:Y:S04]  /*6230*/  USEL UR14, UR14, URZ, UP5 ;  /* 0x000000ff0e0e7287 */ /* 0x000fe8000a800000 */
[----:B------:R-:W-:Y:S01]  /*6240*/  ULEA UR13, UR14, UR6, 0x3 ;  /* 0x000000060e0d7291 */ /* 0x000fe2000f8e18ff */
[----:B------:R-:W-:Y:S01]  /*6250*/  LOP3.LUT R29, R29, UR17, RZ, 0x3c, !PT ;  /* 0x000000111d1d7c12 */ /* 0x000fe2000f8e3cff */
[----:B------:R1:W-:Y:S01]  /*6260*/  @!UP1 UTMALDG.3D [UR8], [UR18], desc[UR20] ;  /* 0x00001408120095b4 */ /* 0x0003e20008011000 */
[----:B------:R5:W-:Y:S02]  /*6270*/  @!P4 SYNCS.ARRIVE.TRANS64.RED.A0TR RZ, [UR15+0x280], R0 ;  /* 0x00028000ffffc9a7 */ /* 0x000be4000830040f */
[----:B------:R-:W-:Y:S01]  /*6280*/  SHF.L.U32 R14, R29, 0x1f, RZ ;  /* 0x0000001f1d0e7819 */ /* 0x000fe200000006ff */
[C---:B----4-:R-:W-:Y:S01]  /*6290*/  @!P1 IMAD.HI.U32 R8, R11.reuse, R8, RZ ;  /* 0x000000080b089227 */ /* 0x050fe200078e00ff */
[----:B--2---:R-:W-:Y:S02]  /*62a0*/  @!P1 ISETP.NE.AND P0, PT, R12, 0x1, PT ;  /* 0x000000010c00980c */ /* 0x004fe40003f05270 */
[----:B-1----:R-:W-:Y:S01]  /*62b0*/  @!P1 ISETP.NE.AND P2, PT, R2, 0x1, PT ;  /* 0x000000010200980c */ /* 0x002fe20003f45270 */
[----:B------:R-:W-:Y:S01]  /*62c0*/  SYNCS.ARRIVE.TRANS64.RED.A1T0 RZ, [UR16], RZ ;  /* 0x000000ffffff79a7 */ /* 0x000fe20008100410 */
[C---:B------:R-:W-:Y:S01]  /*62d0*/  @!P1 IMAD.HI.U32 R13, R10.reuse, R13, RZ ;  /* 0x0000000d0a0d9227 */ /* 0x040fe200078e00ff */
[----:B------:R-:W-:Y:S04]  /*62e0*/  @!P1 SHF.R.U32.HI R8, RZ, R9, R8 ;  /* 0x00000009ff089219 */ /* 0x000fe80000011608 */
[----:B------:R-:W-:Y:S01]  /*62f0*/  @!P1 SEL R8, R11, R8, !P2 ;  /* 0x000000080b089207 */ /* 0x000fe20005000000 */
[----:B------:R-:W1:Y:S01]  /*6300*/  SYNCS.PHASECHK.TRANS64.TRYWAIT P5, [UR13+0x298], R14 ;  /* 0x0002980eff0075a7 */ /* 0x000e6200080a110d */
[----:B-----5:R-:W2:Y:S02]  /*6310*/  @!P1 LDC R0, c[0x0][0xb20] ;  /* 0x0002c800ff009b82 */ /* 0x020ea40000000800 */
[----:B--2---:R-:W-:Y:S04]  /*6320*/  @!P1 SHF.R.U32.HI R0, RZ, R0, R13 ;  /* 0x00000000ff009219 */ /* 0x004fe8000001160d */
[----:B------:R-:W-:Y:S05]  /*6330*/  @!P1 SEL R9, R10, R0, !P0 ;  /* 0x000000000a099207 */ /* 0x000fea0004000000 */
[----:B------:R-:W-:Y:S02]  /*6340*/  @!P1 IMAD.IADD R0, R9, 0x1, -R8 ;  /* 0x0000000109009824 */ /* 0x000fe400078e0a08 */
[----:B------:R-:W-:Y:S02]  /*6350*/  @!P1 IMAD.IADD R8, R8, 0x1, -R9 ;  /* 0x0000000108089824 */ /* 0x000fe400078e0a09 */
[----:B------:R-:W-:Y:S02]  /*6360*/  @!P1 IMAD R11, R0, R2, R11 ;  /* 0x00000002000b9224 */ /* 0x000fe400078e020b */
[----:B------:R-:W-:Y:S01]  /*6370*/  @!P1 IMAD R10, R8, R12, R10 ;  /* 0x0000000c080a9224 */ /* 0x000fe200078e020a */
[----:B-1----:R-:W-:Y:S06]  /*6380*/  @!P5 BRA `(.L_x_130) ;  /* 0x00000044009cd947 */ /* 0x002fec0003800000 */
.L_x_277:
[----:B------:R-:W-:Y:S01]  /*6390*/  @!P4 IADD3 R2, P0, PT, R30, 0x580, RZ ;  /* 0x000005801e02c810 */ /* 0x000fe20007f1e0ff */
[----:B------:R-:W-:Y:S01]  /*63a0*/  UMOV UR18, 0x0 ;  /* 0x0000000000127882 */ /* 0x000fe20000000000 */
[----:B------:R-:W-:Y:S01]  /*63b0*/  UMOV UR19, 0x10000000 ;  /* 0x1000000000137882 */ /* 0x000fe20000000000 */
[----:B------:R-:W-:Y:S01]  /*63c0*/  VOTEU.ALL UP1, P4 ;  /* 0x0000000000ff7886 */ /* 0x000fe20002020000 */
[----:B------:R-:W-:Y:S01]  /*63d0*/  @!P4 R2UR UR9, R2 ;  /* 0x000000000209c2ca */ /* 0x000fe200000e0000 */
[----:B-1----:R-:W-:Y:S01]  /*63e0*/  @!P4 IMAD.X R0, RZ, RZ, R31, P0 ;  /* 0x000000ffff00c224 */ /* 0x002fe200000e061f */
[----:B------:R-:W-:Y:S01]  /*63f0*/  UMOV UR12, UR36 ;  /* 0x00000024000c7c82 */ /* 0x000fe20008000000 */
[----:B------:R-:W-:Y:S01]  /*6400*/  @P3 R2UR UR36, R26 ;  /* 0x000000001a2432ca */ /* 0x000fe200000e0000 */
[----:B------:R-:W-:Y:S01]  /*6410*/  @!UP1 ULEA UR15, UR14, UR6, 0xd ;  /* 0x000000060e0f9291 */ /* 0x000fe2000f8e68ff */
[----:B------:R-:W-:Y:S01]  /*6420*/  ISETP.NE.AND P0, PT, R28, 0x2, PT ;  /* 0x000000021c00780c */ /* 0x000fe20003f05270 */
[----:B------:R-:W-:Y:S01]  /*6430*/  @!UP1 UIADD3 UR10, UPT, UPT, UR10, 0x20, URZ ;  /* 0x000000200a0a9890 */ /* 0x000fe2000fffe0ff */
[----:B------:R-:W-:Y:S01]  /*6440*/  @!P4 R2UR UR8, R0 ;  /* 0x000000000008c2ca */ /* 0x000fe200000e0000 */
[----:B------:R-:W-:Y:S01]  /*6450*/  IMAD.IADD R15, R10, 0x1, R90 ;  /* 0x000000010a0f7824 */ /* 0x000fe200078e025a */
[----:B------:R-:W-:Y:S01]  /*6460*/  SEL R0, RZ, 0x1, P0 ;  /* 0x00000001ff007807 */ /* 0x000fe20000000000 */
[----:B------:R-:W-:Y:S01]  /*6470*/  IMAD.IADD R14, R11, 0x1, R91 ;  /* 0x000000010b0e7824 */ /* 0x000fe200078e025b */
[----:B------:R-:W-:Y:S02]  /*6480*/  SEL R28, R28, RZ, P0 ;  /* 0x000000ff1c1c7207 */ /* 0x000fe40000000000 */
[----:B------:R-:W-:Y:S01]  /*6490*/  IMAD.U32 R8, RZ, RZ, UR9 ;  /* 0x00000009ff087e24 */ /* 0x000fe2000f8e00ff */
[----:B------:R-:W-:Y:S01]  /*64a0*/  UIADD3 UR9, UPT, UPT, UR13, 0x280, URZ ;  /* 0x000002800d097890 */ /* 0x000fe2000fffe0ff */
[----:B------:R-:W-:Y:S03]  /*64b0*/  LOP3.LUT R27, R27, R0, RZ, 0x3c, !PT ;  /* 0x000000001b1b7212 */ /* 0x000fe600078e3cff */
[----:B------:R-:W-:Y:S02]  /*64c0*/  @!P4 R2UR UR16, R8 ;  /* 0x000000000810c2ca */ /* 0x000fe400000e0000 */
[----:B------:R-:W-:Y:S01]  /*64d0*/  IMAD.U32 R9, RZ, RZ, UR8 ;  /* 0x00000008ff097e24 */ /* 0x000fe2000f8e00ff */
[----:B------:R-:W-:Y:S01]  /*64e0*/  @!UP1 UIADD3 UR8, UPT, UPT, UR15, 0x400, URZ ;  /* 0x000004000f089890 */ /* 0x000fe2000fffe0ff */
[----:B------:R-:W-:Y:S01]  /*64f0*/  VOTEU.ALL UP1, P4 ;  /* 0x0000000000ff7886 */ /* 0x000fe20002020000 */
[----:B------:R-:W-:Y:S02]  /*6500*/  UPRMT UR15, UR37, 0x654, UR9 ;  /* 0x00000654250f7896 */ /* 0x000fe40008000009 */
[----:B------:R-:W-:Y:S11]  /*6510*/  @!P4 R2UR UR17, R9 ;  /* 0x000000000911c2ca */ /* 0x000ff600000e0000 */
[----:B------:R-:W-:Y:S02]  /*6520*/  @!UPT UIADD3 URZ, UPT, UPT, URZ, URZ, URZ ;  /* 0x000000fffffff290 */ /* 0x000fe4000fffe0ff */
[----:B------:R2:W-:Y:S01]  /*6530*/  @!UP1 UTMALDG.3D [UR8], [UR16], desc[UR18] ;  /* 0x00001208100095b4 */ /* 0x0005e20008011000 */
[----:B------:R2:W-:Y:S01]  /*6540*/  @!P4 SYNCS.ARRIVE.TRANS64.RED.A0TR RZ, [UR13+0x280], R25 ;  /* 0x00028019ffffc9a7 */ /* 0x0005e2000830040d */
[----:B------:R-:W-:Y:S04]  /*6550*/  UIADD3 UR13, UPT, UPT, UR14, 0x1, URZ ;  /* 0x000000010e0d7890 */ /* 0x000fe8000fffe0ff */
[----:B------:R-:W-:Y:S04]  /*6560*/  UISETP.NE.AND UP1, UPT, UR13, 0x3, UPT ;  /* 0x000000030d00788c */ /* 0x000fe8000bf25270 */
[----:B------:R-:W-:Y:S02]  /*6570*/  USEL UR14, URZ, 0x1, UP1 ;  /* 0x00000001ff0e7887 */ /* 0x000fe40008800000 */
[----:B------:R-:W-:Y:S02]  /*6580*/  USEL UR13, UR13, URZ, UP1 ;  /* 0x000000ff0d0d7287 */ /* 0x000fe40008800000 */
[----:B------:R-:W-:Y:S02]  /*6590*/  UPLOP3.LUT UP1, UPT, UPT, UPT, UPT, 0x80, 0x8 ;  /* 0x000000000008789c */ /* 0x000fe40003f2f070 */
[----:B------:R-:W-:Y:S01]  /*65a0*/  LOP3.LUT R29, R29, UR14, RZ, 0x3c, !PT ;  /* 0x0000000e1d1d7c12 */ /* 0x000fe2000f8e3cff */
[----:B------:R-:W-:Y:S01]  /*65b0*/  SYNCS.ARRIVE.TRANS64.RED.A1T0 RZ, [UR15], RZ ;  /* 0x000000ffffff79a7 */ /* 0x000fe2000810040f */
[----:B------:R-:W-:Y:S07]  /*65c0*/  @P3 BRA `(.L_x_131) ;  /* 0xfffffff4001c3947 */ /* 0x000fee000383ffff */
[----:B------:R-:W-:Y:S01]  /*65d0*/  UIADD3 UR6, UPT, UPT, UR6, 0x298, URZ ;  /* 0x0000029806067890 */ /* 0x000fe2000fffe0ff */
[----:B------:R-:W-:-:S03]  /*65e0*/  SHF.L.U32 R2, R29, 0x1f, RZ ;  /* 0x0000001f1d027819 */ /* 0x000fc600000006ff */
[----:B------:R-:W-:-:S09]  /*65f0*/  ULEA UR4, UR13, UR6, 0x3 ;  /* 0x000000060d047291 */ /* 0x000fd2000f8e18ff */
[----:B------:R-:W1:Y:S02]  /*6600*/  SYNCS.PHASECHK.TRANS64.TRYWAIT P0, [UR4], R2 ;  /* 0x00000002ff0075a7 */ /* 0x000e640008001104 */
[----:B-1----:R-:W-:Y:S05]  /*6610*/  @!P0 BRA `(.L_x_132) ;  /* 0x0000004400108947 */ /* 0x002fea0003800000 */
.L_x_279:
        /* <DEDUP_REMOVED lines=9> */
.L_x_281:
[----:B------:R-:W-:-:S04]  /*66b0*/  UIADD3 UR5, UPT, UPT, UR5, 0x1, URZ ;  /* 0x0000000105057890 */ /* 0x000fc8000fffe0ff */
[----:B------:R-:W-:-:S04]  /*66c0*/  UISETP.NE.AND UP0, UPT, UR5, 0x3, UPT ;  /* 0x000000030500788c */ /* 0x000fc8000bf05270 */
[----:B------:R-:W-:Y:S02]  /*66d0*/  USEL UR4, URZ, 0x1, UP0 ;  /* 0x00000001ff047887 */ /* 0x000fe40008000000 */
[----:B------:R-:W-:-:S04]  /*66e0*/  USEL UR5, UR5, URZ, UP0 ;  /* 0x000000ff05057287 */ /* 0x000fc80008000000 */
[----:B------:R-:W-:Y:S01]  /*66f0*/  ULEA UR5, UR5, UR6, 0x3 ;  /* 0x0000000605057291 */ /* 0x000fe2000f8e18ff */
[----:B-1----:R-:W-:-:S04]  /*6700*/  LOP3.LUT R2, R29, UR4, RZ, 0x3c, !PT ;  /* 0x000000041d027c12 */ /* 0x002fc8000f8e3cff */
[----:B------:R-:W-:Y:S01]  /*6710*/  SHF.L.U32 R2, R2, 0x1f, RZ ;  /* 0x0000001f02027819 */ /* 0x000fe200000006ff */
[----:B------:R-:W-:-:S07]  /*6720*/  IMAD.U32 R0, RZ, RZ, UR5 ;  /* 0x00000005ff007e24 */ /* 0x000fce000f8e00ff */
.L_x_134:
[----:B-1----:R1:W4:Y:S02]  /*6730*/  SYNCS.PHASECHK.TRANS64.TRYWAIT P0, [R0+URZ], R2 ;  /* 0x00000002000075a7 */ /* 0x00232400080011ff */
[----:B----4-:R-:W-:Y:S05]  /*6740*/  @!P0 NANOSLEEP.SYNCS 0x989680 ;  /* 0x009896800000895d */ /* 0x010fea0003900000 */
[----:B------:R-:W4:Y:S02]  /*6750*/  @!P0 SYNCS.PHASECHK.TRANS64 P0, [R0+URZ], R2 ;  /* 0x00000002000085a7 */ /* 0x000f2400080010ff */
[----:B--2-4-:R-:W-:Y:S05]  /*6760*/  @P0 EXIT ;  /* 0x000000000000094d */ /* 0x014fea0003800000 */
[----:B------:R-:W-:Y:S05]  /*6770*/  BRA `(.L_x_134) ;  /* 0xfffffffc00ec7947 */ /* 0x000fea000383ffff */
.L_x_122:
[----:B------:R-:W-:-:S06]  /*6780*/  UISETP.GE.AND UP1, UPT, UR10, 0x4, UPT ;  /* 0x000000040a00788c */ /* 0x000fcc000bf26270 */
[----:B------:R-:W-:-:S13]  /*6790*/  PLOP3.LUT P0, PT, PT, PT, UP1, 0x80, 0x8 ;  /* 0x000000000008781c */ /* 0x000fda0003f0f018 */
[----:B------:R-:W-:Y:S05]  /*67a0*/  @!P0 EXIT ;  /* 0x000000000000894d */ /* 0x000fea0003800000 */
[----:B------:R-:W-:Y:S01]  /*67b0*/  BAR.SYNC.DEFER_BLOCKING 0x6, 0xa0 ;  /* 0x0182800000007b1d */ /* 0x000fe20000010000 */
[C---:B------:R-:W-:Y:S01]  /*67c0*/  IMAD.SHL.U32 R2, R97.reuse, 0x20, RZ ;  /* 0x0000002061027824 */ /* 0x040fe200078e00ff */
[C---:B------:R-:W-:Y:S01]  /*67d0*/  LOP3.LUT R98, R97.reuse, 0x2, RZ, 0xc0, !PT ;  /* 0x0000000261627812 */ /* 0x040fe200078ec0ff */
[C---:B------:R-:W-:Y:S01]  /*67e0*/  IMAD.SHL.U32 R103, R97.reuse, 0x4, RZ ;  /* 0x0000000461677824 */ /* 0x040fe200078e00ff */
[C---:B------:R-:W-:Y:S01]  /*67f0*/  LOP3.LUT R104, R97.reuse, 0x60, RZ, 0xc0, !PT ;  /* 0x0000006061687812 */ /* 0x040fe200078ec0ff */
[C---:B------:R-:W-:Y:S01]  /*6800*/  IMAD.U32 R46, R97.reuse, 0x10000, RZ ;  /* 0x00010000612e7824 */ /* 0x040fe200078e00ff */
[----:B------:R-:W-:Y:S02]  /*6810*/  UMOV UR48, 0x400 ;  /* 0x0000040000307882 */ /* 0x000fe40000000000 */
[----:B------:R-:W1:Y:S01]  /*6820*/  LDC R95, c[0x0][0x370] ;  /* 0x0000dc00ff5f7b82 */ /* 0x000e620000000800 */
[----:B------:R-:W-:Y:S01]  /*6830*/  ULEA UR48, UR37, UR48, 0x18 ;  /* 0x0000003025307291 */ /* 0x000fe2000f8ec0ff */
[----:B------:R-:W-:Y:S01]  /*6840*/  LOP3.LUT R3, R2, 0xc0, RZ, 0xc0, !PT ;  /* 0x000000c002037812 */ /* 0x000fe200078ec0ff */
[----:B------:R-:W-:Y:S01]  /*6850*/  IMAD.MOV.U32 R45, RZ, RZ, RZ ;  /* 0x000000ffff2d7224 */ /* 0x000fe200078e00ff */
[----:B------:R-:W-:Y:S01]  /*6860*/  LOP3.LUT R97, R97, 0x4, RZ, 0xc0, !PT ;  /* 0x0000000461617812 */ /* 0x000fe200078ec0ff */
[----:B------:R-:W-:Y:S01]  /*6870*/  UIADD3 UR52, UPT, UPT, UR48, 0x400, URZ ;  /* 0x0000040030347890 */ /* 0x000fe2000fffe0ff */
[----:B------:R-:W-:-:S02]  /*6880*/  LOP3.LUT R103, R3, 0x18, R103, 0xf8, !PT ;  /* 0x0000001803677812 */ /* 0x000fc400078ef867 */
[----:B------:R-:W-:Y:S01]  /*6890*/  CS2R R100, SRZ ;  /* 0x0000000000647805 */ /* 0x000fe2000001ff00 */
[----:B------:R-:W2:Y:S01]  /*68a0*/  LDC R42, c[0x0][0xb0c] ;  /* 0x0002c300ff2a7b82 */ /* 0x000ea20000000800 */
[----:B------:R-:W-:Y:S01]  /*68b0*/  LOP3.LUT R46, R46, 0x600000, RZ, 0xc0, !PT ;  /* 0x006000002e2e7812 */ /* 0x000fe200078ec0ff */
[----:B------:R-:W-:Y:S01]  /*68c0*/  IMAD.MOV.U32 R108, RZ, RZ, RZ ;  /* 0x000000ffff6c7224 */ /* 0x000fe200078e00ff */
[----:B------:R-:W-:Y:S01]  /*68d0*/  IADD3 R102, PT, PT, -R97, 0x2, RZ ;  /* 0x0000000261667810 */ /* 0x000fe20007ffe1ff */
[----:B------:R-:W-:Y:S01]  /*68e0*/  IMAD.MOV R98, RZ, RZ, -R98 ;  /* 0x000000ffff627224 */ /* 0x000fe200078e0a62 */
[----:B------:R-:W-:Y:S01]  /*68f0*/  LOP3.LUT R103, R103, 0xf20, R2, 0xf8, !PT ;  /* 0x00000f2067677812 */ /* 0x000fe200078ef802 */
[----:B------:R-:W-:Y:S01]  /*6900*/  IMAD.MOV R97, RZ, RZ, -R97 ;  /* 0x000000ffff617224 */ /* 0x000fe200078e0a61 */
[----:B------:R-:W3:Y:S01]  /*6910*/  LDCU.64 UR54, c[0x0][0x348] ;  /* 0x00006900ff3677ac */ /* 0x000ee20008000a00 */
[----:B------:R-:W4:Y:S01]  /*6920*/  LDC R93, c[0x0][0xb20] ;  /* 0x0002c800ff5d7b82 */ /* 0x000f220000000800 */
[----:B------:R-:W3:Y:S01]  /*6930*/  LDS R0, [UR48+0x370] ;  /* 0x00037030ff007984 */ /* 0x000ee20008000800 */
[----:B------:R-:W-:Y:S01]  /*6940*/  IMAD.SHL.U32 R102, R102, 0x10, RZ ;  /* 0x0000001066667824 */ /* 0x000fe200078e00ff */
[----:B------:R-:W-:Y:S01]  /*6950*/  LEA R103, R103, UR52, 0x1 ;  /* 0x0000003467677c11 */ /* 0x000fe2000f8e08ff */
[----:B------:R-:W-:Y:S01]  /*6960*/  UMOV UR51, 0x1 ;  /* 0x0000000100337882 */ /* 0x000fe20000000000 */
[----:B------:R-:W-:Y:S01]  /*6970*/  UMOV UR56, URZ ;  /* 0x000000ff00387c82 */ /* 0x000fe20008000000 */
[----:B------:R-:W1:Y:S02]  /*6980*/  LDCU.64 UR38, c[0x0][0x888] ;  /* 0x00011100ff2677ac */ /* 0x000e640008000a00 */
[----:B------:R-:W1:Y:S01]  /*6990*/  LDC R41, c[0x0][0xb30] ;  /* 0x0002cc00ff297b82 */ /* 0x000e620000000800 */
[----:B------:R-:W1:Y:S01]  /*69a0*/  LDCU.64 UR44, c[0x0][0x890] ;  /* 0x00011200ff2c77ac */ /* 0x000e620008000a00 */
[----:B------:R-:W-:Y:S01]  /*69b0*/  UMOV UR50, URZ ;  /* 0x000000ff00327c82 */ /* 0x000fe20008000000 */
[----:B------:R-:W-:-:S05]  /*69c0*/  UMOV UR49, URZ ;  /* 0x000000ff00317c82 */ /* 0x000fca0008000000 */
[----:B------:R-:W1:Y:S08]  /*69d0*/  LDC.64 R88, c[0x0][0xb10] ;  /* 0x0002c400ff587b82 */ /* 0x000e700000000a00 */
[----:B------:R-:W1:Y:S08]  /*69e0*/  LDC.64 R38, c[0x0][0xb18] ;  /* 0x0002c600ff267b82 */ /* 0x000e700000000a00 */
[----:B------:R-:W1:Y:S08]  /*69f0*/  LDC.64 R36, c[0x0][0xb28] ;  /* 0x0002ca00ff247b82 */ /* 0x000e700000000a00 */
[----:B------:R-:W1:Y:S01]  /*6a00*/  LDC.64 R86, c[0x0][0x8b0] ;  /* 0x00022c00ff567b82 */ /* 0x000e620000000a00 */
[----:B---3--:R-:W-:-:S07]  /*6a10*/  IMAD.IADD R46, R0, 0x1, R46 ;  /* 0x00000001002e7824 */ /* 0x008fce00078e022e */
[----:B------:R-:W3:Y:S08]  /*6a20*/  LDC.64 R84, c[0x0][0x8a8] ;  /* 0x00022a00ff547b82 */ /* 0x000ef00000000a00 */
[----:B--2-4-:R-:W1:Y:S02]  /*6a30*/  LDC R94, c[0x0][0x374] ;  /* 0x0000dd00ff5e7b82 */ /* 0x014e640000000800 */
.L_x_165:
[----:B------:R-:W-:Y:S02]  /*6a40*/  LEA R0, R108, UR48, 0x3 ;  /* 0x000000306c007c11 */ /* 0x000fe4000f8e18ff */
[----:B------:R-:W-:Y:S02]  /*6a50*/  SHF.L.U32 R2, R100, 0x1f, RZ ;  /* 0x0000001f64027819 */ /* 0x000fe400000006ff */
[----:B------:R-:W-:Y:S02]  /*6a60*/  LEA R16, R108, UR48, 0x4 ;  /* 0x000000306c107c11 */ /* 0x000fe4000f8e20ff */
[----:B------:R-:W2:Y:S02]  /*6a70*/  SYNCS.PHASECHK.TRANS64.TRYWAIT P0, [R0+URZ+0x2c0], R2 ;  /* 0x0002c002000075a7 */ /* 0x000ea400080011ff */
[----:B--2---:R-:W-:Y:S05]  /*6a80*/  @!P0 BRA `(.L_x_135) ;  /* 0x0000004000248947 */ /* 0x004fea0003800000 */
.L_x_282:
[----:B------:R-:W4:Y:S01]  /*6a90*/  LDC.64 R10, c[0x0][0xb10] ;  /* 0x0002c400ff0a7b82 */ /* 0x000f220000000a00 */
[----:B------:R-:W3:Y:S01]  /*6aa0*/  LDS.128 R16, [R16+0x350] ;  /* 0x0003500010107984 */ /* 0x000ee20000000c00 */
[----:B-1----:R-:W-:Y:S01]  /*6ab0*/  ISETP.NE.AND P1, PT, R41, 0x1, PT ;  /* 0x000000012900780c */ /* 0x002fe20003f25270 */
[----:B--2---:R-:W-:Y:S01]  /*6ac0*/  VIADD R0, R0, 0x2d0 ;  /* 0x000002d000007836 */ /* 0x004fe20000000000 */
[----:B------:R-:W-:Y:S04]  /*6ad0*/  ISETP.GE.AND P0, PT, R40, 0x1, PT ;  /* 0x000000012800780c */ /* 0x000fe80003f06270 */
[----:B------:R-:W1:Y:S01]  /*6ae0*/  LDC.64 R8, c[0x0][0xb18] ;  /* 0x0002c600ff087b82 */ /* 0x000e620000000a00 */
[----:B------:R-:W-:Y:S01]  /*6af0*/  PRMT R0, RZ, 0x654, R0 ;  /* 0x00000654ff007816 */ /* 0x000fe20000000000 */
[----:B------:R-:W-:Y:S01]  /*6b00*/  @!PT LDS RZ, [RZ] ;  /* 0x00000000fffff984 */ /* 0x000fe20000000800 */
[----:B------:R-:W-:Y:S01]  /*6b10*/  @!PT LDS RZ, [RZ] ;  /* 0x00000000fffff984 */ /* 0x000fe20000000800 */
[----:B------:R-:W-:Y:S01]  /*6b20*/  @!PT LDS RZ, [RZ] ;  /* 0x00000000fffff984 */ /* 0x000fe20000000800 */
[----:B------:R-:W-:Y:S01]  /*6b30*/  @!PT LDS RZ, [RZ] ;  /* 0x00000000fffff984 */ /* 0x000fe20000000800 */
[----:B------:R2:W-:Y:S06]  /*6b40*/  MEMBAR.ALL.CTA ;  /* 0x0000000000007992 */ /* 0x0005ec0000008000 */
[----:B--2---:R-:W2:Y:S01]  /*6b50*/  FENCE.VIEW.ASYNC.S ;  /* 0x00000000000073c6 */ /* 0x004ea20000000000 */
[----:B------:R-:W1:Y:S08]  /*6b60*/  @!P1 LDC R12, c[0x0][0xb20] ;  /* 0x0002c800ff0c9b82 */ /* 0x000e700000000800 */
[----:B------:R-:W1:Y:S01]  /*6b70*/  @!P1 LDC R7, c[0x0][0xb0c] ;  /* 0x0002c300ff079b82 */ /* 0x000e620000000800 */
[----:B--2---:R2:W-:Y:S01]  /*6b80*/  SYNCS.ARRIVE.TRANS64.RED.A1T0 RZ, [R0+URZ], RZ ;  /* 0x000000ff00ff79a7 */ /* 0x0045e200081004ff */
[----:B---3--:R-:W-:Y:S04]  /*6b90*/  LOP3.LUT P4, RZ, R18, 0x1, RZ, 0xc0, !PT ;  /* 0x0000000112ff7812 */ /* 0x008fe8000788c0ff */
[----:B------:R-:W-:Y:S09]  /*6ba0*/  P2R R105, PR, RZ, 0x10 ;  /* 0x00000010ff697803 */ /* 0x000ff20000000000 */
[----:B------:R-:W-:Y:S02]  /*6bb0*/  @P4 MOV R44, R16 ;  /* 0x00000010002c4202 */ /* 0x000fe40000000f00 */
[----:B------:R-:W-:Y:S01]  /*6bc0*/  @P4 LOP3.LUT R43, R17, 0xffff, RZ, 0xc0, !PT ;  /* 0x0000ffff112b4812 */ /* 0x000fe200078ec0ff */
[----:B--2-4-:R-:W-:Y:S06]  /*6bd0*/  @!P0 BRA `(.L_x_136) ;  /* 0x0000000000a48947 */ /* 0x014fec0003800000 */
[----:B------:R-:W-:Y:S01]  /*6be0*/  IMAD.HI.U32 R0, R94, R39, RZ ;  /* 0x000000275e007227 */ /* 0x000fe200078e00ff */
[----:B------:R-:W-:Y:S02]  /*6bf0*/  ISETP.NE.AND P0, PT, R38, 0x1, PT ;  /* 0x000000012600780c */ /* 0x000fe40003f05270 */
[----:B------:R-:W-:Y:S01]  /*6c00*/  ISETP.NE.AND P2, PT, R40, 0x1, PT ;  /* 0x000000012800780c */ /* 0x000fe20003f45270 */
[----:B------:R-:W-:Y:S01]  /*6c10*/  IMAD.HI.U32 R4, R95, R88, RZ ;  /* 0x000000585f047227 */ /* 0x000fe200078e00ff */
[----:B------:R-:W-:Y:S02]  /*6c20*/  SHF.R.U32.HI R0, RZ, R93, R0 ;  /* 0x0000005dff007219 */ /* 0x000fe40000011600 */
[----:B------:R-:W-:Y:S01]  /*6c30*/  ISETP.NE.AND P3, PT, R42, 0x1, PT ;  /* 0x000000012a00780c */ /* 0x000fe20003f65270 */
[----:B------:R-:W-:Y:S01]  /*6c40*/  IMAD.HI.U32 R6, R43, R39, RZ ;  /* 0x000000272b067227 */ /* 0x000fe200078e00ff */
[-C--:B------:R-:W-:Y:S02]  /*6c50*/  SHF.R.U32.HI R4, RZ, R89.reuse, R4 ;  /* 0x00000059ff047219 */ /* 0x080fe40000011604 */
[----:B------:R-:W-:Y:S01]  /*6c60*/  SEL R0, R94, R0, !P0 ;  /* 0x000000005e007207 */ /* 0x000fe20004000000 */
[----:B------:R-:W-:Y:S01]  /*6c70*/  IMAD.HI.U32 R5, R44, R88, RZ ;  /* 0x000000582c057227 */ /* 0x000fe200078e00ff */
[----:B------:R-:W-:Y:S03]  /*6c80*/  SEL R4, R95, R4, !P3 ;  /* 0x000000045f047207 */ /* 0x000fe60005800000 */
[-C--:B------:R-:W-:Y:S01]  /*6c90*/  IMAD.HI.U32 R3, R0, R36.reuse, RZ ;  /* 0x0000002400037227 */ /* 0x080fe200078e00ff */
[----:B------:R-:W-:Y:S03]  /*6ca0*/  SHF.R.U32.HI R5, RZ, R89, R5 ;  /* 0x00000059ff057219 */ /* 0x000fe60000011605 */
[----:B------:R-:W-:Y:S01]  /*6cb0*/  IMAD.HI.U32 R2, R4, R36, RZ ;  /* 0x0000002404027227 */ /* 0x000fe200078e00ff */
[----:B------:R-:W-:Y:S02]  /*6cc0*/  @P2 SHF.R.U32.HI R0, RZ, R37, R3 ;  /* 0x00000025ff002219 */ /* 0x000fe40000011603 */
[----:B------:R-:W-:Y:S02]  /*6cd0*/  SHF.R.U32.HI R3, RZ, R93, R6 ;  /* 0x0000005dff037219 */ /* 0x000fe40000011606 */
[----:B------:R-:W-:Y:S01]  /*6ce0*/  @P2 SHF.R.U32.HI R4, RZ, R37, R2 ;  /* 0x00000025ff042219 */ /* 0x000fe20000011602 */
[----:B------:R-:W-:Y:S01]  /*6cf0*/  IMAD R0, R40, R0, RZ ;  /* 0x0000000028007224 */ /* 0x000fe200078e02ff */
[----:B------:R-:W-:Y:S02]  /*6d00*/  SEL R3, R43, R3, !P0 ;  /* 0x000000032b037207 */ /* 0x000fe40004000000 */
[----:B------:R-:W-:Y:S01]  /*6d10*/  SEL R2, R44, R5, !P3 ;  /* 0x000000052c027207 */ /* 0x000fe20005800000 */
[----:B------:R-:W-:Y:S01]  /*6d20*/  IMAD R5, R40, R4, RZ ;  /* 0x0000000428057224 */ /* 0x000fe200078e02ff */
[C---:B------:R-:W-:Y:S01]  /*6d30*/  ISETP.GE.AND P0, PT, R3.reuse, R0, PT ;  /* 0x000000000300720c */ /* 0x040fe20003f06270 */
[C---:B------:R-:W-:Y:S03]  /*6d40*/  IMAD.HI.U32 R0, R3.reuse, R36, RZ ;  /* 0x0000002403007227 */ /* 0x040fe600078e00ff */
[C---:B------:R-:W-:Y:S02]  /*6d50*/  ISETP.GE.OR P0, PT, R2.reuse, R5, P0 ;  /* 0x000000050200720c */ /* 0x040fe40000706670 */
[----:B------:R-:W-:Y:S04]  /*6d60*/  SHF.R.U32.HI R0, RZ, R37, R0 ;  /* 0x00000025ff007219 */ /* 0x000fe80000011600 */
[C---:B------:R-:W-:Y:S05]  /*6d70*/  SEL R6, R3.reuse, R0, !P2 ;  /* 0x0000000003067207 */ /* 0x040fea0005000000 */
        /* <DEDUP_REMOVED lines=14> */
[----:B------:R-:W-:Y:S07]  /*6e60*/  IMAD R43, R3, R38, R43 ;  /* 0x00000026032b7224 */ /* 0x000fee00078e022b */
.L_x_136:
[----:B-1----:R-:W-:Y:S01]  /*6e70*/  @!P1 ISETP.NE.AND P0, PT, R8, 0x1, PT ;  /* 0x000000010800980c */ /* 0x002fe20003f05270 */
[----:B------:R-:W-:Y:S01]  /*6e80*/  @!P1 IMAD.HI.U32 R0, R44, R10, RZ ;  /* 0x0000000a2c009227 */ /* 0x000fe200078e00ff */
[----:B------:R-:W-:Y:S01]  /*6e90*/  @!P1 ISETP.NE.AND P2, PT, R7, 0x1, PT ;  /* 0x000000010700980c */ /* 0x000fe20003f45270 */
[----:B------:R-:W-:Y:S01]  /*6ea0*/  ULOP3.LUT UP0, URZ, UR52, 0x1b0, URZ, 0xc0, !UPT ;  /* 0x000001b034ff7892 */ /* 0x000fe2000f80c0ff */
[----:B------:R-:W-:Y:S01]  /*6eb0*/  R2UR UR42, R14 ;  /* 0x000000000e2a72ca */ /* 0x000fe200000e0000 */
[----:B------:R-:W-:Y:S01]  /*6ec0*/  @!P1 IMAD.HI.U32 R2, R43, R9, RZ ;  /* 0x000000092b029227 */ /* 0x000fe200078e00ff */
[----:B------:R-:W-:Y:S02]  /*6ed0*/  @!P1 SHF.R.U32.HI R0, RZ, R11, R0 ;  /* 0x0000000bff009219 */ /* 0x000fe40000011600 */
[----:B------:R-:W-:Y:S01]  /*6ee0*/  R2UR UR41, R15 ;  /* 0x000000000f2972ca */ /* 0x000fe200000e0000 */
[----:B------:R-:W-:Y:S01]  /*6ef0*/  VIADD R108, R108, 0x1 ;  /* 0x000000016c6c7836 */ /* 0x000fe20000000000 */
[----:B------:R-:W-:Y:S02]  /*6f00*/  @!P1 SHF.R.U32.HI R2, RZ, R12, R2 ;  /* 0x0000000cff029219 */ /* 0x000fe40000011602 */
[----:B------:R-:W-:Y:S02]  /*6f10*/  @!P1 SEL R3, R44, R0, !P2 ;  /* 0x000000002c039207 */ /* 0x000fe40005000000 */
[----:B------:R-:W-:Y:S02]  /*6f20*/  @!P1 SEL R2, R43, R2, !P0 ;  /* 0x000000022b029207 */ /* 0x000fe40004000000 */
[----:B------:R-:W-:Y:S01]  /*6f30*/  @P4 SHF.R.U32.HI R99, RZ, 0x10, R17 ;  /* 0x00000010ff634819 */ /* 0x000fe20000011611 */
[----:B------:R-:W-:Y:S02]  /*6f40*/  USHF.L.U32 UR42, UR42, 0x7, URZ ;  /* 0x000000072a2a7899 */ /* 0x000fe400080006ff */
[----:B------:R-:W-:Y:S02]  /*6f50*/  @!P1 IMAD.IADD R0, R2, 0x1, -R3 ;  /* 0x0000000102009824 */ /* 0x000fe400078e0a03 */
[----:B------:R-:W-:Y:S01]  /*6f60*/  @!P1 IMAD.IADD R2, R3, 0x1, -R2 ;  /* 0x0000000103029824 */ /* 0x000fe200078e0a02 */
[----:B------:R-:W-:Y:S01]  /*6f70*/  USHF.L.U32 UR41, UR41, 0x6, URZ ;  /* 0x0000000629297899 */ /* 0x000fe200080006ff */
[----:B------:R-:W-:Y:S02]  /*6f80*/  @!P1 IMAD R44, R0, R7, R44 ;  /* 0x00000007002c9224 */ /* 0x000fe400078e022c */
[----:B------:R-:W-:Y:S01]  /*6f90*/  @!P1 IMAD R43, R2, R8, R43 ;  /* 0x00000008022b9224 */ /* 0x000fe200078e022b */
[----:B------:R-:W-:Y:S08]  /*6fa0*/  BRA.U !UP0, `(.L_x_137) ;  /* 0x00000001087c7547 */ /* 0x000ff0000b800000 */
[----:B------:R-:W1:Y:S01]  /*6fb0*/  LDCU.64 UR8, c[0x4][0x80] ;  /* 0x01001000ff0877ac */ /* 0x000e620008000a00 */
[----:B------:R-:W-:Y:S01]  /*6fc0*/  MOV R2, 0x0 ;  /* 0x0000000000027802 */ /* 0x000fe20000000f00 */
[----:B------:R-:W-:Y:S02]  /*6fd0*/  HFMA2 R12, -RZ, RZ, 0, 5.9604644775390625e-08 ;  /* 0x00000001ff0c7431 */ /* 0x000fe400000001ff */
[----:B------:R-:W-:Y:S01]  /*6fe0*/  IMAD.MOV.U32 R8, RZ, RZ, 0x70 ;  /* 0x00000070ff087424 */ /* 0x000fe200078e00ff */
[----:B------:R2:W3:Y:S01]  /*6ff0*/  LDC.64 R14, c[0x4][R2] ;  /* 0x01000000020e7b82 */ /* 0x0004e20000000a00 */
[----:B------:R-:W4:Y:S01]  /*7000*/  LDCU.64 UR6, c[0x4][0x88] ;  /* 0x01001100ff0677ac */ /* 0x000f220008000a00 */
[----:B------:R-:W-:Y:S01]  /*7010*/  IMAD.MOV.U32 R13, RZ, RZ, RZ ;  /* 0x000000ffff0d7224 */ /* 0x000fe200078e00ff */
[----:B------:R-:W2:Y:S01]  /*7020*/  LDCU.64 UR4, c[0x4][0x8] ;  /* 0x01000100ff0477ac */ /* 0x000ea20008000a00 */
[----:B-1----:R-:W-:Y:S01]  /*7030*/  MOV R5, UR9 ;  /* 0x0000000900057c02 */ /* 0x002fe20008000f00 */
[----:B------:R-:W-:Y:S01]  /*7040*/  IMAD.U32 R4, RZ, RZ, UR8 ;  /* 0x00000008ff047e24 */ /* 0x000fe2000f8e00ff */
[----:B----4-:R-:W-:Y:S01]  /*7050*/  MOV R7, UR7 ;  /* 0x0000000700077c02 */ /* 0x010fe20008000f00 */
[----:B------:R-:W-:Y:S01]  /*7060*/  IMAD.U32 R6, RZ, RZ, UR6 ;  /* 0x00000006ff067e24 */ /* 0x000fe2000f8e00ff */
[----:B--2---:R-:W-:Y:S01]  /*7070*/  MOV R11, UR5 ;  /* 0x00000005000b7c02 */ /* 0x004fe20008000f00 */
[----:B------:R-:W-:Y:S02]  /*7080*/  IMAD.U32 R10, RZ, RZ, UR4 ;  /* 0x00000004ff0a7e24 */ /* 0x000fe4000f8e00ff */
[----:B------:R-:W-:Y:S07]  /*7090*/  LEPC R20, `(.L_x_138) ;  /* 0x000000001014794e */ /* 0x000fee0000000000 */
[----:B---3-5:R-:W-:Y:S05]  /*70a0*/  CALL.ABS.NOINC R14 ;  /* 0x000000000e007343 */ /* 0x028fea0003c00000 */
.L_x_138:
[----:B------:R-:W1:Y:S01]  /*70b0*/  LDCU.64 UR8, c[0x4][0x80] ;  /* 0x01001000ff0877ac */ /* 0x000e620008000a00 */
[----:B------:R-:W2:Y:S01]  /*70c0*/  LDC.64 R2, c[0x4][R2] ;  /* 0x0100000002027b82 */ /* 0x000ea20000000a00 */
[----:B------:R-:W-:Y:S02]  /*70d0*/  HFMA2 R12, -RZ, RZ, 0, 5.9604644775390625e-08 ;  /* 0x00000001ff0c7431 */ /* 0x000fe400000001ff */
[----:B------:R-:W-:Y:S02]  /*70e0*/  IMAD.MOV.U32 R8, RZ, RZ, 0x70 ;  /* 0x00000070ff087424 */ /* 0x000fe400078e00ff */
[----:B------:R-:W-:Y:S01]  /*70f0*/  IMAD.MOV.U32 R13, RZ, RZ, RZ ;  /* 0x000000ffff0d7224 */ /* 0x000fe200078e00ff */
[----:B------:R-:W3:Y:S01]  /*7100*/  LDCU.64 UR6, c[0x4][0x88] ;  /* 0x01001100ff0677ac */ /* 0x000ee20008000a00 */
[----:B------:R-:W4:Y:S01]  /*7110*/  LDCU.64 UR4, c[0x4][0x8] ;  /* 0x01000100ff0477ac */ /* 0x000f220008000a00 */
[----:B-1----:R-:W-:Y:S02]  /*7120*/  MOV R4, UR8 ;  /* 0x0000000800047c02 */ /* 0x002fe40008000f00 */
[----:B------:R-:W-:Y:S02]  /*7130*/  MOV R5, UR9 ;  /* 0x0000000900057c02 */ /* 0x000fe40008000f00 */
[----:B---3--:R-:W-:Y:S01]  /*7140*/  MOV R7, UR7 ;  /* 0x0000000700077c02 */ /* 0x008fe20008000f00 */
[----:B------:R-:W-:Y:S01]  /*7150*/  IMAD.U32 R6, RZ, RZ, UR6 ;  /* 0x00000006ff067e24 */ /* 0x000fe2000f8e00ff */
[----:B----4-:R-:W-:Y:S01]  /*7160*/  MOV R11, UR5 ;  /* 0x00000005000b7c02 */ /* 0x010fe20008000f00 */
[----:B------:R-:W-:Y:S02]  /*7170*/  IMAD.U32 R10, RZ, RZ, UR4 ;  /* 0x00000004ff0a7e24 */ /* 0x000fe4000f8e00ff */
[----:B------:R-:W-:Y:S07]  /*7180*/  LEPC R20, `(.L_x_137) ;  /* 0x000000001014794e */ /* 0x000fee0000000000 */
[----:B--2---:R-:W-:Y:S05]  /*7190*/  CALL.ABS.NOINC R2 ;  /* 0x0000000002007343 */ /* 0x004fea0003c00000 */
.L_x_137:
[----:B------:R-:W-:Y:S01]  /*71a0*/  ISETP.NE.U32.AND P4, PT, R86, RZ, PT ;  /* 0x000000ff5600720c */ /* 0x000fe20003f85070 */
[----:B------:R-:W-:Y:S01]  /*71b0*/  UISETP.NE.AND UP2, UPT, UR53, URZ, UPT ;  /* 0x000000ff3500728c */ /* 0x000fe2000bf45270 */
[----:B------:R-:W-:Y:S01]  /*71c0*/  ISETP.NE.U32.AND P2, PT, RZ, UR38, PT ;  /* 0x00000026ff007c0c */ /* 0x000fe2000bf45070 */
[----:B------:R-:W-:Y:S01]  /*71d0*/  UISETP.NE.U32.AND UP1, UPT, UR44, URZ, UPT ;  /* 0x000000ff2c00728c */ /* 0x000fe2000bf25070 */
[----:B------:R-:W-:Y:S01]  /*71e0*/  ISETP.NE.AND.EX P4, PT, R87, RZ, PT, P4 ;  /* 0x000000ff5700720c */ /* 0x000fe20003f85340 */
[----:B------:R-:W-:Y:S01]  /*71f0*/  UPLOP3.LUT UP0, UPT, UPT, UPT, UPT, 0x40, 0x4 ;  /* 0x000000000004789c */ /* 0x000fe20003f0e870 */
[----:B------:R-:W-:Y:S01]  /*7200*/  ISETP.NE.AND.EX P2, PT, RZ, UR39, PT, P2 ;  /* 0x00000027ff007c0c */ /* 0x000fe2000bf45320 */
[----:B------:R-:W-:Y:S01]  /*7210*/  UISETP.NE.AND.EX UP1, UPT, UR45, URZ, UPT, UP1 ;  /* 0x000000ff2d00728c */ /* 0x000fe2000bf25310 */
[----:B------:R-:W-:Y:S04]  /*7220*/  PLOP3.LUT P1, PT, PT, PT, UP2, 0x80, 0x8 ;  /* 0x000000000008781c */ /* 0x000fe80003f2f028 */
[----:B------:R-:W-:Y:S06]  /*7230*/  @UP2 UPLOP3.LUT UP0, UPT, UPT, UPT, UP1, 0x80, 0x8 ;  /* 0x000000000008289c */ /* 0x000fec0003f0f010 */
[----:B------:R-:W-:Y:S01]  /*7240*/  PLOP3.LUT P0, PT, PT, PT, UP0, 0x80, 0x8 ;  /* 0x000000000008781c */ /* 0x000fe20003f0f008 */
[----:B------:R-:W-:Y:S01]  /*7250*/  @!UPT UIADD3 URZ, UPT, UPT, URZ, URZ, URZ ;  /* 0x000000fffffff290 */ /* 0x000fe2000fffe0ff */
[----:B------:R-:W-:Y:S11]  /*7260*/  BRA.U !UP1, `(.L_x_139) ;  /* 0x0000000109387547 */ /* 0x000ff6000b800000 */
[----:B------:R-:W-:Y:S01]  /*7270*/  UISETP.NE.U32.AND UP0, UPT, UR38, URZ, UPT ;  /* 0x000000ff2600728c */ /* 0x000fe2000bf05070 */
[----:B------:R-:W-:Y:S02]  /*7280*/  HFMA2 R0, -RZ, RZ, 0, 5.9604644775390625e-08 ;  /* 0x00000001ff007431 */ /* 0x000fe400000001ff */
[----:B------:R-:W-:Y:S01]  /*7290*/  IMAD.MOV.U32 R92, RZ, RZ, 0x1 ;  /* 0x00000001ff5c7424 */ /* 0x000fe200078e00ff */
[----:B------:R-:W-:Y:S06]  /*72a0*/  UISETP.NE.AND.EX UP0, UPT, UR39, URZ, UPT, UP0 ;  /* 0x000000ff2700728c */ /* 0x000fec000bf05300 */
[----:B------:R-:W-:Y:S05]  /*72b0*/  PLOP3.LUT P3, PT, PT, PT, UP0, 0x80, 0x8 ;  /* 0x000000000008781c */ /* 0x000fea0003f6f008 */
[----:B------:R-:W1:Y:S01]  /*72c0*/  @UP0 LDCU.64 UR6, c[0x0][0x888] ;  /* 0x00011100ff0607ac */ /* 0x000e620008000a00 */
[----:B------:R-:W-:Y:S07]  /*72d0*/  @UP0 UIMAD UR4, UR36, UR44, URZ ;  /* 0x0000002c240402a4 */ /* 0x000fee000f8e02ff */
[----:B------:R-:W-:Y:S01]  /*72e0*/  @!P3 PRMT R92, R0, 0x7610, R92 ;  /* 0x00007610005cb816 */ /* 0x000fe2000000005c */
[----:B-1----:R-:W-:Y:S03]  /*72f0*/  @UP0 UIMAD.WIDE UR6, UR4, 0x4, UR6 ;  /* 0x00000004040608a5 */ /* 0x002fe6000f8e0206 */
[----:B------:R-:W1:Y:S03]  /*7300*/  @!UP0 LDCU UR4, c[0x0][0x880] ;  /* 0x00011000ff0487ac */ /* 0x000e660008000800 */
[----:B------:R-:W-:Y:S01]  /*7310*/  IMAD.U32 R2, RZ, RZ, UR6 ;  /* 0x00000006ff027e24 */ /* 0x000fe2000f8e00ff */
[----:B------:R-:W-:Y:S05]  /*7320*/  MOV R3, UR7 ;  /* 0x0000000700037c02 */ /* 0x000fea0008000f00 */
[----:B-----5:R2:W5:Y:S02]  /*7330*/  @P3 LDG.E R49, desc[UR46][R2.64] ;  /* 0x0000002e02313981 */ /* 0x020564000c1e1900 */
[----:B-12---:R-:W-:Y:S02]  /*7340*/  @!P3 IMAD.U32 R49, RZ, RZ, UR4 ;  /* 0x00000004ff31be24 */ /* 0x006fe4000f8e00ff */
.L_x_139:
[----:B------:R-:W-:Y:S05]  /*7350*/  @!P4 BRA `(.L_x_140) ;  /* 0x000000000020c947 */ /* 0x000fea0003800000 */
[----:B------:R-:W-:Y:S04]  /*7360*/  ISETP.NE.U32.AND P3, PT, R84, RZ, PT ;  /* 0x000000ff5400720c */ /* 0x000fe80003f65070 */
[----:B------:R-:W-:Y:S11]  /*7370*/  ISETP.NE.AND.EX P3, PT, R85, RZ, PT, P3 ;  /* 0x000000ff5500720c */ /* 0x000ff60003f65330 */
[----:B------:R-:W-:Y:S02]  /*7380*/  @!UPT UIADD3 URZ, UPT, UPT, URZ, URZ, URZ ;  /* 0x000000fffffff290 */ /* 0x000fe4000fffe0ff */
[----:B------:R-:W1:Y:S01]  /*7390*/  @P3 LDC.64 R2, c[0x0][0x8a8] ;  /* 0x00022a00ff023b82 */ /* 0x000e620000000a00 */
[----:B------:R-:W-:Y:S04]  /*73a0*/  @P3 IMAD R0, R86, UR36, RZ ;  /* 0x0000002456003c24 */ /* 0x000fe8000f8e02ff */
[----:B-1----:R-:W-:Y:S05]  /*73b0*/  @P3 IMAD.WIDE R2, R0, 0x4, R2 ;  /* 0x0000000400023825 */ /* 0x002fea00078e0202 */
[----:B-----5:R1:W5:Y:S02]  /*73c0*/  @P3 LDG.E R47, desc[UR46][R2.64] ;  /* 0x0000002e022f3981 */ /* 0x020364000c1e1900 */
[----:B-1----:R-:W2:Y:S02]  /*73d0*/  @!P3 LDC R47, c[0x0][0x8a0] ;  /* 0x00022800ff2fbb82 */ /* 0x002ea40000000800 */
.L_x_140:
[----:B-----5:R-:W-:Y:S01]  /*73e0*/  FSETP.NEU.AND P3, PT, R49, RZ, PT ;  /* 0x000000ff3100720b */ /* 0x020fe20003f6d000 */
[----:B------:R-:W-:Y:S01]  /*73f0*/  ULOP3.LUT UR4, UR51, 0x1, URZ, 0x3c, !UPT ;  /* 0x0000000133047892 */ /* 0x000fe2000f8e3cff */
[----:B------:R-:W-:Y:S01]  /*7400*/  SEL R4, RZ, 0xffffffff, P2 ;  /* 0xffffffffff047807 */ /* 0x000fe20001000000 */
[----:B------:R-:W-:Y:S01]  /*7410*/  IMAD.U32 R68, RZ, RZ, UR56 ;  /* 0x00000038ff447e24 */ /* 0x000fe2000f8e00ff */
[----:B------:R-:W-:Y:S01]  /*7420*/  @P1 LOP3.LUT P2, RZ, R92, 0xff, RZ, 0xc0, !PT ;  /* 0x000000ff5cff1812 */ /* 0x000fe2000784c0ff */
[----:B------:R-:W-:Y:S01]  /*7430*/  IMAD.SHL.U32 R111, R98, 0x10, RZ ;  /* 0x00000010626f7824 */ /* 0x000fe200078e00ff */
[----:B------:R-:W-:Y:S01]  /*7440*/  @P1 SEL R0, RZ, 0xffffffff, P3 ;  /* 0xffffffffff001807 */ /* 0x000fe20001800000 */
[----:B------:R-:W-:Y:S01]  /*7450*/  IMAD.U32 R71, RZ, RZ, UR4 ;  /* 0x00000004ff477e24 */ /* 0x000fe2000f8e00ff */
[----:B------:R-:W-:Y:S01]  /*7460*/  LEA R106, R45, UR48, 0x3 ;  /* 0x000000302d6a7c11 */ /* 0x000fe2000f8e18ff */
[----:B------:R-:W-:Y:S01]  /*7470*/  IMAD.SHL.U32 R68, R68, 0x2000, RZ ;  /* 0x0000200044447824 */ /* 0x000fe200078e00ff */
[----:B------:R-:W-:Y:S01]  /*7480*/  @P0 SEL R0, R4, R0, !P2 ;  /* 0x0000000004000207 */ /* 0x000fe20005000000 */
[----:B------:R-:W-:Y:S01]  /*7490*/  IMAD.SHL.U32 R110, R97, 0x10, RZ ;  /* 0x00000010616e7824 */ /* 0x000fe200078e00ff */
[----:B------:R-:W-:Y:S01]  /*74a0*/  PLOP3.LUT P2, PT, PT, PT, UP1, 0x80, 0x8 ;  /* 0x000000000008781c */ /* 0x000fe20003f4f018 */
[----:B------:R-:W-:Y:S01]  /*74b0*/  IMAD.IADD R63, R103, 0x1, R68 ;  /* 0x00000001673f7824 */ /* 0x000fe200078e0244 */
[----:B------:R-:W-:Y:S01]  /*74c0*/  @P1 LOP3.LUT R0, R0, 0x1, RZ, 0xc0, !PT ;  /* 0x0000000100001812 */ /* 0x000fe200078ec0ff */
[----:B------:R-:W-:Y:S01]  /*74d0*/  BSSY B1, `(.L_x_141) ;  /* 0x0000039000017945 */ /* 0x000fe20003800000 */
[----:B------:R-:W-:Y:S01]  /*74e0*/  LOP3.LUT P4, R107, R92, 0xff, RZ, 0xc0, !PT ;  /* 0x000000ff5c6b7812 */ /* 0x000fe2000788c0ff */
[----:B------:R-:W-:Y:S01]  /*74f0*/  IMAD.IADD R62, R63, 0x1, R111 ;  /* 0x000000013f3e7824 */ /* 0x000fe200078e026f */
[----:B------:R-:W-:Y:S01]  /*7500*/  ISETP.NE.U32.OR P5, PT, R0, 0x1, !P1 ;  /* 0x000000010000780c */ /* 0x000fe20004fa5470 */
[----:B------:R-:W-:Y:S01]  /*7510*/  IMAD.U32 R0, RZ, RZ, UR56 ;  /* 0x00000038ff007e24 */ /* 0x000fe2000f8e00ff */
[----:B------:R-:W-:Y:S01]  /*7520*/  SEL R3, RZ, 0xffffffff, P3 ;  /* 0xffffffffff037807 */ /* 0x000fe20001800000 */
[----:B------:R-:W-:Y:S01]  /*7530*/  IMAD.MOV.U32 R70, RZ, RZ, 0x1 ;  /* 0x00000001ff467424 */ /* 0x000fe200078e00ff */
[----:B------:R-:W-:Y:S01]  /*7540*/  P2R R109, PR, RZ, 0x20 ;  /* 0x00000020ff6d7803 */ /* 0x000fe20000000000 */
[----:B------:R-:W-:Y:S01]  /*7550*/  IMAD R48, R45, 0x40, R46 ;  /* 0x000000402d307824 */ /* 0x000fe200078e022e */
[----:B------:R-:W-:Y:S01]  /*7560*/  LEA R0, R0, UR48, 0x3 ;  /* 0x0000003000007c11 */ /* 0x000fe2000f8e18ff */
[----:B------:R-:W-:Y:S01]  /*7570*/  IMAD.U32 R69, RZ, RZ, UR56 ;  /* 0x00000038ff457e24 */ /* 0x000fe2000f8e00ff */
[----:B------:R-:W-:Y:S02]  /*7580*/  @P2 SEL R3, R4, R3, !P4 ;  /* 0x0000000304032207 */ /* 0x000fe40006000000 */
[----:B------:R-:W-:Y:S02]  /*7590*/  CS2R R82, SRZ ;  /* 0x0000000000527805 */ /* 0x000fe4000001ff00 */
[----:B------:R-:W-:Y:S02]  /*75a0*/  CS2R R80, SRZ ;  /* 0x0000000000507805 */ /* 0x000fe4000001ff00 */
[----:B------:R-:W-:Y:S02]  /*75b0*/  CS2R R74, SRZ ;  /* 0x00000000004a7805 */ /* 0x000fe4000001ff00 */
[----:B------:R-:W-:Y:S02]  /*75c0*/  LOP3.LUT R3, R3, 0x1, RZ, 0xc0, !PT ;  /* 0x0000000103037812 */ /* 0x000fe400078ec0ff */
[----:B------:R-:W-:Y:S02]  /*75d0*/  CS2R R72, SRZ ;  /* 0x0000000000487805 */ /* 0x000fe4000001ff00 */
[----:B------:R-:W-:Y:S02]  /*75e0*/  @P5 SHF.L.U32 R2, R71, 0x1f, RZ ;  /* 0x0000001f47025819 */ /* 0x000fe400000006ff */
[----:B------:R-:W-:Y:S02]  /*75f0*/  CS2R R66, SRZ ;  /* 0x0000000000427805 */ /* 0x000fe4000001ff00 */
[----:B------:R-:W-:Y:S02]  /*7600*/  ISETP.NE.U32.AND P2, PT, R3, 0x1, PT ;  /* 0x000000010300780c */ /* 0x000fe40003f45070 */
[----:B------:R-:W-:Y:S01]  /*7610*/  CS2R R64, SRZ ;  /* 0x0000000000407805 */ /* 0x000fe2000001ff00 */
[----:B------:R1:W3:Y:S01]  /*7620*/  @P5 SYNCS.PHASECHK.TRANS64.TRYWAIT P1, [R0+URZ+0x280], R2 ;  /* 0x00028002000055a7 */ /* 0x0002e200080211ff */
[----:B------:R-:W-:Y:S02]  /*7630*/  CS2R R58, SRZ ;  /* 0x00000000003a7805 */ /* 0x000fe4000001ff00 */
[----:B------:R-:W-:Y:S02]  /*7640*/  P2R R76, PR, RZ, 0x4 ;  /* 0x00000004ff4c7803 */ /* 0x000fe40000000000 */
[----:B------:R-:W-:Y:S01]  /*7650*/  CS2R R56, SRZ ;  /* 0x0000000000387805 */ /* 0x000fe2000001ff00 */
[----:B------:R-:W-:Y:S02]  /*7660*/  IMAD.IADD R61, R63, 0x1, R110 ;  /* 0x000000013f3d7824 */ /* 0x000fe400078e026e */
[----:B------:R-:W-:Y:S01]  /*7670*/  IMAD.IADD R60, R102, 0x1, R62 ;  /* 0x00000001663c7824 */ /* 0x000fe200078e023e */
[----:B-1----:R-:W-:Y:S04]  /*7680*/  SHF.L.U32 R2, R101, 0x1f, RZ ;  /* 0x0000001f65027819 */ /* 0x002fe800000006ff */
[----:B------:R1:W4:Y:S01]  /*7690*/  SYNCS.PHASECHK.TRANS64.TRYWAIT P0, [R106+URZ+0x2e0], R2 ;  /* 0x0002e0026a0075a7 */ /* 0x00032200080011ff */
[----:B---3--:R-:W-:Y:S01]  /*76a0*/  @P5 SEL R70, RZ, 0x1, !P1 ;  /* 0x00000001ff465807 */ /* 0x008fe20004800000 */
[----:B-1----:R-:W-:Y:S06]  /*76b0*/  @!P5 BRA `(.L_x_142) ;  /* 0x000000000068d947 */ /* 0x002fec0003800000 */
[----:B------:R-:W-:Y:S01]  /*76c0*/  ISETP.NE.AND P1, PT, R70, RZ, PT ;  /* 0x000000ff4600720c */ /* 0x000fe20003f25270 */
[----:B------:R-:W-:Y:S01]  /*76d0*/  BSSY B0, `(.L_x_143) ;  /* 0x000000d000007945 */ /* 0x000fe20003800000 */
[----:B------:R-:W-:Y:S02]  /*76e0*/  CS2R R58, SRZ ;  /* 0x00000000003a7805 */ /* 0x000fe4000001ff00 */
[----:B------:R-:W-:Y:S02]  /*76f0*/  CS2R R56, SRZ ;  /* 0x0000000000387805 */ /* 0x000fe4000001ff00 */
[----:B------:R-:W-:Y:S02]  /*7700*/  CS2R R66, SRZ ;  /* 0x0000000000427805 */ /* 0x000fe4000001ff00 */
[----:B------:R-:W-:Y:S02]  /*7710*/  CS2R R64, SRZ ;  /* 0x0000000000407805 */ /* 0x000fe4000001ff00 */
[----:B------:R-:W-:Y:S02]  /*7720*/  CS2R R74, SRZ ;  /* 0x00000000004a7805 */ /* 0x000fe4000001ff00 */
[----:B------:R-:W-:Y:S02]  /*7730*/  CS2R R72, SRZ ;  /* 0x0000000000487805 */ /* 0x000fe4000001ff00 */
[----:B------:R-:W-:Y:S02]  /*7740*/  CS2R R82, SRZ ;  /* 0x0000000000527805 */ /* 0x000fe4000001ff00 */
[----:B------:R-:W-:Y:S01]  /*7750*/  CS2R R80, SRZ ;  /* 0x0000000000507805 */ /* 0x000fe2000001ff00 */
[----:B------:R-:W-:Y:S06]  /*7760*/  @P1 BRA `(.L_x_144) ;  /* 0x00000000000c1947 */ /* 0x000fec0003800000 */
[----:B------:R-:W-:Y:S04]  /*7770*/  SHF.L.U32 R3, R71, 0x1f, RZ ;  /* 0x0000001f47037819 */ /* 0x000fe800000006ff */
[----:B------:R-:W1:Y:S02]  /*7780*/  SYNCS.PHASECHK.TRANS64.TRYWAIT P1, [R0+URZ+0x280], R3 ;  /* 0x00028003000075a7 */ /* 0x000e6400080211ff */
[----:B-1----:R-:W-:Y:S05]  /*7790*/  @!P1 BRA `(.L_x_145) ;  /* 0x0000003000f49947 */ /* 0x002fea0003800000 */
.L_x_144:
[----:B------:R-:W-:Y:S05]  /*77a0*/  BSYNC B0 ;  /* 0x0000000000007941 */ /* 0x000fea0003800000 */
.L_x_143:
[----:B------:R-:W-:Y:S01]  /*77b0*/  ISETP.NE.AND P1, PT, R76, RZ, PT ;  /* 0x000000ff4c00720c */ /* 0x000fe20003f25270 */
[----:B------:R-:W-:Y:S04]  /*77c0*/  UIADD3 UR5, UPT, UPT, UR56, 0x1, URZ ;  /* 0x0000000138057890 */ /* 0x000fe8000fffe0ff */
[----:B------:R-:W-:Y:S04]  /*77d0*/  UISETP.NE.AND UP0, UPT, UR5, 0x3, UPT ;  /* 0x000000030500788c */ /* 0x000fe8000bf05270 */
[----:B------:R-:W-:Y:S02]  /*77e0*/  USEL UR4, URZ, 0x1, UP0 ;  /* 0x00000001ff047887 */ /* 0x000fe40008000000 */
[----:B------:R-:W-:Y:S02]  /*77f0*/  USEL UR5, UR5, URZ, UP0 ;  /* 0x000000ff05057287 */ /* 0x000fe40008000000 */
[----:B------:R3:W1:Y:S02]  /*7800*/  @P1 LDS.128 R56, [R63] ;  /* 0x000000003f381984 */ /* 0x0006640000000c00 */
[----:B------:R-:W-:Y:S02]  /*7810*/  LOP3.LUT R71, R71, UR4, RZ, 0x3c, !PT ;  /* 0x0000000447477c12 */ /* 0x000fe4000f8e3cff */
[----:B------:R3:W1:Y:S01]  /*7820*/  @P1 LDS.128 R64, [R62+0x10] ;  /* 0x000010003e401984 */ /* 0x0006620000000c00 */
[----:B------:R-:W-:Y:S03]  /*7830*/  IMAD.U32 R69, RZ, RZ, UR5 ;  /* 0x00000005ff457e24 */ /* 0x000fe6000f8e00ff */
[----:B------:R3:W1:Y:S04]  /*7840*/  @P1 LDS.128 R72, [R61+0x20] ;  /* 0x000020003d481984 */ /* 0x0006680000000c00 */
[----:B------:R3:W1:Y:S02]  /*7850*/  @P1 LDS.128 R80, [R60+0x10] ;  /* 0x000010003c501984 */ /* 0x0006640000000c00 */
.L_x_142:
[----:B------:R-:W-:Y:S05]  /*7860*/  BSYNC B1 ;  /* 0x0000000000017941 */ /* 0x000fea0003800000 */
.L_x_141:
[----:B-1----:R-:W-:Y:S04]  /*7870*/  SHF.R.U32.HI R0, RZ, 0x15, R48 ;  /* 0x00000015ff007819 */ /* 0x002fe80000011630 */
[----:B------:R-:W-:Y:S01]  /*7880*/  LOP3.LUT P1, RZ, R0, 0x3, R96, 0x48, !PT ;  /* 0x0000000300ff7812 */ /* 0x000fe20007824860 */
[----:B------:R-:W-:Y:S01]  /*7890*/  @!UPT UIADD3 URZ, UPT, UPT, URZ, URZ, URZ ;  /* 0x000000fffffff290 */ /* 0x000fe2000fffe0ff */
[----:B----4-:R-:W-:Y:S11]  /*78a0*/  @P0 BRA `(.L_x_146) ;  /* 0x0000000000080947 */ /* 0x010ff60003800000 */
[----:B------:R-:W1:Y:S02]  /*78b0*/  SYNCS.PHASECHK.TRANS64.TRYWAIT P0, [R106+URZ+0x2e0], R2 ;  /* 0x0002e0026a0075a7 */ /* 0x000e6400080011ff */
[----:B-1----:R-:W-:Y:S05]  /*78c0*/  @!P0 BRA `(.L_x_147) ;  /* 0x0000003000bc8947 */ /* 0x002fea0003800000 */
.L_x_146:
[----:B------:R-:W-:Y:S05]  /*78d0*/  @!P1 BRA `(.L_x_148) ;  /* 0x0000000000409947 */ /* 0x000fea0003800000 */
[----:B------:R-:W4:Y:S01]  /*78e0*/  LDCU.64 UR8, c[0x4][0x70] ;  /* 0x01000e00ff0877ac */ /* 0x000f220008000a00 */
[----:B------:R-:W-:Y:S01]  /*78f0*/  MOV R3, 0x0 ;  /* 0x0000000000037802 */ /* 0x000fe20000000f00 */
[----:B------:R-:W-:Y:S02]  /*7900*/  HFMA2 R12, -RZ, RZ, 0, 5.9604644775390625e-08 ;  /* 0x00000001ff0c7431 */ /* 0x000fe400000001ff */
[----:B------:R-:W-:Y:S02]  /*7910*/  IMAD.MOV.U32 R8, RZ, RZ, 0x192 ;  /* 0x00000192ff087424 */ /* 0x000fe400078e00ff */
[----:B------:R-:W-:Y:S01]  /*7920*/  IMAD.MOV.U32 R13, RZ, RZ, RZ ;  /* 0x000000ffff0d7224 */ /* 0x000fe200078e00ff */
[----:B------:R-:W5:Y:S01]  /*7930*/  LDCU.64 UR6, c[0x4][0x78] ;  /* 0x01000f00ff0677ac */ /* 0x000f620008000a00 */
[----:B-1----:R-:W1:Y:S01]  /*7940*/  LDC.64 R2, c[0x4][R3] ;  /* 0x0100000003027b82 */ /* 0x002e620000000a00 */
[----:B------:R-:W2:Y:S01]  /*7950*/  LDCU.64 UR4, c[0x4][0x10] ;  /* 0x01000200ff0477ac */ /* 0x000ea20008000a00 */
[----:B----4-:R-:W-:Y:S01]  /*7960*/  MOV R5, UR9 ;  /* 0x0000000900057c02 */ /* 0x010fe20008000f00 */
[----:B------:R-:W-:Y:S01]  /*7970*/  IMAD.U32 R4, RZ, RZ, UR8 ;  /* 0x00000008ff047e24 */ /* 0x000fe2000f8e00ff */
[----:B-----5:R-:W-:Y:S01]  /*7980*/  MOV R7, UR7 ;  /* 0x0000000700077c02 */ /* 0x020fe20008000f00 */
[----:B------:R-:W-:Y:S01]  /*7990*/  IMAD.U32 R6, RZ, RZ, UR6 ;  /* 0x00000006ff067e24 */ /* 0x000fe2000f8e00ff */
[----:B--2---:R-:W-:Y:S01]  /*79a0*/  MOV R11, UR5 ;  /* 0x00000005000b7c02 */ /* 0x004fe20008000f00 */
[----:B------:R-:W-:Y:S02]  /*79b0*/  IMAD.U32 R10, RZ, RZ, UR4 ;  /* 0x00000004ff0a7e24 */ /* 0x000fe4000f8e00ff */
[----:B------:R-:W-:Y:S07]  /*79c0*/  LEPC R20, `(.L_x_148) ;  /* 0x000000001014794e */ /* 0x000fee0000000000 */
[----:B-1-3--:R-:W-:Y:S05]  /*79d0*/  CALL.ABS.NOINC R2 ;  /* 0x0000000002007343 */ /* 0x00afea0003c00000 */
.L_x_148:
[----:B------:R-:W-:Y:S05]  /*79e0*/  WARPSYNC.ALL ;  /* 0x0000000000007948 */ /* 0x000fea0003800000 */
[----:B------:R-:W-:Y:S01]  /*79f0*/  R2UR UR4, R48 ;  /* 0x00000000300472ca */ /* 0x000fe200000e0000 */
[--C-:B------:R-:W-:Y:S01]  /*7a00*/  HADD2.F32 R50, -RZ, R56.reuse.H0_H0 ;  /* 0x20000038ff327230 */ /* 0x100fe20000004100 */
[----:B------:R-:W-:Y:S01]  /*7a10*/  ISETP.NE.AND P0, PT, R104, RZ, PT ;  /* 0x000000ff6800720c */ /* 0x000fe20003f05270 */
[----:B------:R-:W-:Y:S01]  /*7a20*/  HADD2.F32 R51, -RZ, R56.H1_H1 ;  /* 0x30000038ff337230 */ /* 0x000fe20000004100 */
[----:B------:R-:W-:Y:S01]  /*7a30*/  BSSY.RECONVERGENT B0, `(.L_x_149) ;  /* 0x0000083000007945 */ /* 0x000fe20003800200 */
[--C-:B------:R-:W-:Y:S08]  /*7a40*/  HADD2.F32 R52, -RZ, R57.reuse.H0_H0 ;  /* 0x20000039ff347230 */ /* 0x100ff00000004100 */
[----:B------:R-:W2:Y:S02]  /*7a50*/  LDTM.x32 R4, tmem[UR4] ;  /* 0x00000004000479ee */ /* 0x000ea400082c0000 */
[C---:B--2---:R-:W-:Y:S01]  /*7a60*/  FMUL R0, R47.reuse, R4 ;  /* 0x000000042f007220 */ /* 0x044fe20000400000 */
[C---:B-1----:R-:W-:Y:S01]  /*7a70*/  FMUL R2, R47.reuse, R5 ;  /* 0x000000052f027220 */ /* 0x042fe20000400000 */
[C---:B------:R-:W-:Y:S01]  /*7a80*/  FMUL R4, R47.reuse, R8 ;  /* 0x000000082f047220 */ /* 0x040fe20000400000 */
[----:B------:R-:W-:Y:S01]  /*7a90*/  FMUL R3, R47, R6 ;  /* 0x000000062f037220 */ /* 0x000fe20000400000 */
[C---:B------:R-:W-:Y:S01]  /*7aa0*/  FFMA R0, R49.reuse, R50, R0 ;  /* 0x0000003231007223 */ /* 0x040fe20000000000 */
[----:B------:R-:W-:Y:S01]  /*7ab0*/  FFMA R2, R49, R51, R2 ;  /* 0x0000003331027223 */ /* 0x000fe20000000002 */
[C---:B------:R-:W-:Y:S01]  /*7ac0*/  FMUL R5, R47.reuse, R9 ;  /* 0x000000092f057220 */ /* 0x040fe20000400000 */
        /* <DEDUP_REMOVED lines=16> */
[----:B------:R-:W-:Y:S02]  /*7bd0*/  HADD2.F32 R32, -RZ, R57.H1_H1 ;  /* 0x30000039ff207230 */ /* 0x000fe40000004100 */
[C---:B------:R-:W-:Y:S01]  /*7be0*/  FMUL R26, R47.reuse, R30 ;  /* 0x0000001e2f1a7220 */ /* 0x040fe20000400000 */
[----:B------:R-:W-:Y:S01]  /*7bf0*/  FMUL R29, R47, R33 ;  /* 0x000000212f1d7220 */ /* 0x000fe20000400000 */
[--C-:B------:R-:W-:Y:S02]  /*7c00*/  HADD2.F32 R33, -RZ, R58.reuse.H0_H0 ;  /* 0x2000003aff217230 */ /* 0x100fe40000004100 */
[----:B------:R-:W-:Y:S01]  /*7c10*/  FFMA R3, R49, R52, R3 ;  /* 0x0000003431037223 */ /* 0x000fe20000000003 */
[C---:B------:R-:W-:Y:S01]  /*7c20*/  FMUL R7, R47.reuse, R7 ;  /* 0x000000072f077220 */ /* 0x040fe20000400000 */
[----:B------:R-:W-:Y:S01]  /*7c30*/  FMUL R30, R47, R34 ;  /* 0x000000222f1e7220 */ /* 0x000fe20000400000 */
[----:B------:R-:W-:Y:S01]  /*7c40*/  HADD2.F32 R34, -RZ, R58.H1_H1 ;  /* 0x3000003aff227230 */ /* 0x000fe20000004100 */
[----:B------:R-:W-:Y:S01]  /*7c50*/  F2FP.F16.F32.PACK_AB R52, R2, R0 ;  /* 0x000000000234723e */ /* 0x000fe200000000ff */
[--C-:B------:R-:W-:Y:S02]  /*7c60*/  HADD2.F32 R0, -RZ, R59.reuse.H0_H0 ;  /* 0x2000003bff007230 */ /* 0x100fe40000004100 */
[C---:B------:R-:W-:Y:S01]  /*7c70*/  FFMA R7, R49.reuse, R32, R7 ;  /* 0x0000002031077223 */ /* 0x040fe20000000007 */
[----:B------:R-:W-:Y:S02]  /*7c80*/  HADD2.F32 R2, -RZ, R59.H1_H1 ;  /* 0x3000003bff027230 */ /* 0x000fe40000004100 */
[C---:B------:R-:W-:Y:S01]  /*7c90*/  FFMA R4, R49.reuse, R33, R4 ;  /* 0x0000002131047223 */ /* 0x040fe20000000004 */
[C---:B------:R-:W-:Y:S01]  /*7ca0*/  FFMA R5, R49.reuse, R34, R5 ;  /* 0x0000002231057223 */ /* 0x040fe20000000005 */
[----:B------:R-:W-:Y:S01]  /*7cb0*/  FFMA R6, R49, R0, R6 ;  /* 0x0000000031067223 */ /* 0x000fe20000000006 */
[--C-:B------:R-:W-:Y:S02]  /*7cc0*/  HADD2.F32 R0, -RZ, R64.reuse.H0_H0 ;  /* 0x20000040ff007230 */ /* 0x100fe40000004100 */
[----:B------:R-:W-:Y:S01]  /*7cd0*/  FMUL R11, R47, R11 ;  /* 0x0000000b2f0b7220 */ /* 0x000fe20000400000 */
[----:B------:R-:W-:Y:S01]  /*7ce0*/  F2FP.F16.F32.PACK_AB R53, R7, R3 ;  /* 0x000000030735723e */ /* 0x000fe200000000ff */
[--C-:B------:R-:W-:Y:S02]  /*7cf0*/  HADD2.F32 R3, -RZ, R65.reuse.H0_H0 ;  /* 0x20000041ff037230 */ /* 0x100fe40000004100 */
[----:B------:R-:W-:Y:S01]  /*7d00*/  FMUL R15, R47, R15 ;  /* 0x0000000f2f0f7220 */ /* 0x000fe20000400000 */
[C---:B------:R-:W-:Y:S01]  /*7d10*/  FFMA R11, R49.reuse, R2, R11 ;  /* 0x00000002310b7223 */ /* 0x040fe2000000000b */
[----:B------:R-:W-:Y:S02]  /*7d20*/  HADD2.F32 R2, -RZ, R64.H1_H1 ;  /* 0x30000040ff027230 */ /* 0x000fe40000004100 */
[----:B------:R-:W-:Y:S01]  /*7d30*/  FFMA R8, R49, R0, R8 ;  /* 0x0000000031087223 */ /* 0x000fe20000000008 */
[----:B------:R-:W-:Y:S02]  /*7d40*/  HADD2.F32 R0, -RZ, R65.H1_H1 ;  /* 0x30000041ff007230 */ /* 0x000fe40000004100 */
[C---:B------:R-:W-:Y:S01]  /*7d50*/  FMUL R19, R47.reuse, R19 ;  /* 0x000000132f137220 */ /* 0x040fe20000400000 */
[----:B------:R-:W-:Y:S01]  /*7d60*/  FMUL R23, R47, R23 ;  /* 0x000000172f177220 */ /* 0x000fe20000400000 */
[C---:B------:R-:W-:Y:S01]  /*7d70*/  FFMA R9, R49.reuse, R2, R9 ;  /* 0x0000000231097223 */ /* 0x040fe20000000009 */
[C---:B------:R-:W-:Y:S01]  /*7d80*/  FFMA R10, R49.reuse, R3, R10 ;  /* 0x00000003310a7223 */ /* 0x040fe2000000000a */
[----:B------:R-:W-:Y:S01]  /*7d90*/  FFMA R15, R49, R0, R15 ;  /* 0x00000000310f7223 */ /* 0x000fe2000000000f */
[--C-:B------:R-:W-:Y:S02]  /*7da0*/  HADD2.F32 R2, -RZ, R66.reuse.H0_H0 ;  /* 0x20000042ff027230 */ /* 0x100fe40000004100 */
[----:B------:R-:W-:Y:S01]  /*7db0*/  FMUL R27, R47, R27 ;  /* 0x0000001b2f1b7220 */ /* 0x000fe20000400000 */
[----:B------:R-:W-:Y:S01]  /*7dc0*/  HADD2.F32 R0, -RZ, R66.H1_H1 ;  /* 0x30000042ff007230 */ /* 0x000fe20000004100 */
[----:B------:R-:W-:Y:S01]  /*7dd0*/  F2FP.F16.F32.PACK_AB R54, R5, R4 ;  /* 0x000000040536723e */ /* 0x000fe200000000ff */
[--C-:B------:R-:W-:Y:S02]  /*7de0*/  HADD2.F32 R3, -RZ, R67.reuse.H0_H0 ;  /* 0x20000043ff037230 */ /* 0x100fe40000004100 */
[C---:B------:R-:W-:Y:S01]  /*7df0*/  FFMA R12, R49.reuse, R2, R12 ;  /* 0x00000002310c7223 */ /* 0x040fe2000000000c */
[--C-:B------:R-:W-:Y:S02]  /*7e00*/  HADD2.F32 R2, -RZ, R72.reuse.H0_H0 ;  /* 0x20000048ff027230 */ /* 0x100fe40000004100 */
[C---:B------:R-:W-:Y:S01]  /*7e10*/  FFMA R13, R49.reuse, R0, R13 ;  /* 0x00000000310d7223 */ /* 0x040fe2000000000d */
[----:B------:R-:W-:Y:S02]  /*7e20*/  HADD2.F32 R0, -RZ, R67.H1_H1 ;  /* 0x30000043ff007230 */ /* 0x000fe40000004100 */
[----:B------:R-:W-:Y:S01]  /*7e30*/  FFMA R14, R49, R3, R14 ;  /* 0x00000003310e7223 */ /* 0x000fe2000000000e */
[----:B------:R-:W-:Y:S01]  /*7e40*/  HADD2.F32 R3, -RZ, R72.H1_H1 ;  /* 0x30000048ff037230 */ /* 0x000fe20000004100 */
[----:B------:R-:W-:Y:S01]  /*7e50*/  F2FP.F16.F32.PACK_AB R55, R11, R6 ;  /* 0x000000060b37723e */ /* 0x000fe200000000ff */
[----:B------:R-:W-:Y:S01]  /*7e60*/  FMUL R31, R47, R31 ;  /* 0x0000001f2f1f7220 */ /* 0x000fe20000400000 */
[C---:B------:R-:W-:Y:S01]  /*7e70*/  FFMA R19, R49.reuse, R0, R19 ;  /* 0x0000000031137223 */ /* 0x040fe20000000013 */
[--C-:B------:R-:W-:Y:S02]  /*7e80*/  HADD2.F32 R0, -RZ, R73.reuse.H0_H0 ;  /* 0x20000049ff007230 */ /* 0x100fe40000004100 */
[C---:B------:R-:W-:Y:S01]  /*7e90*/  FFMA R16, R49.reuse, R2, R16 ;  /* 0x0000000231107223 */ /* 0x040fe20000000010 */
[----:B------:R1:W-:Y:S01]  /*7ea0*/  STS.128 [R63], R52 ;  /* 0x000000343f007388 */ /* 0x0003e20000000c00 */
[C---:B------:R-:W-:Y:S01]  /*7eb0*/  FFMA R17, R49.reuse, R3, R17 ;  /* 0x0000000331117223 */ /* 0x040fe20000000011 */
[----:B------:R-:W-:Y:S02]  /*7ec0*/  HADD2.F32 R2, -RZ, R73.H1_H1 ;  /* 0x30000049ff027230 */ /* 0x000fe40000004100 */
[----:B------:R-:W-:Y:S01]  /*7ed0*/  FFMA R18, R49, R0, R18 ;  /* 0x0000000031127223 */ /* 0x000fe20000000012 */
[--C-:B------:R-:W-:Y:S01]  /*7ee0*/  HADD2.F32 R0, -RZ, R74.reuse.H0_H0 ;  /* 0x2000004aff007230 */ /* 0x100fe20000004100 */
[----:B------:R-:W-:Y:S01]  /*7ef0*/  F2FP.F16.F32.PACK_AB R8, R9, R8 ;  /* 0x000000080908723e */ /* 0x000fe200000000ff */
[--C-:B------:R-:W-:Y:S02]  /*7f00*/  HADD2.F32 R3, -RZ, R75.reuse.H0_H0 ;  /* 0x2000004bff037230 */ /* 0x100fe40000004100 */
[C---:B------:R-:W-:Y:S01]  /*7f10*/  FFMA R23, R49.reuse, R2, R23 ;  /* 0x0000000231177223 */ /* 0x040fe20000000017 */
[----:B------:R-:W-:Y:S02]  /*7f20*/  HADD2.F32 R2, -RZ, R74.H1_H1 ;  /* 0x3000004aff027230 */ /* 0x000fe40000004100 */
[----:B------:R-:W-:Y:S01]  /*7f30*/  FFMA R20, R49, R0, R20 ;  /* 0x0000000031147223 */ /* 0x000fe20000000014 */
[----:B------:R-:W-:Y:S01]  /*7f40*/  HADD2.F32 R0, -RZ, R75.H1_H1 ;  /* 0x3000004bff007230 */ /* 0x000fe20000004100 */
[----:B------:R-:W-:Y:S01]  /*7f50*/  F2FP.F16.F32.PACK_AB R9, R15, R10 ;  /* 0x0000000a0f09723e */ /* 0x000fe200000000ff */
[----:B------:R-:W-:Y:S02]  /*7f60*/  HADD2.F32 R4, -RZ, R83.H0_H0 ;  /* 0x20000053ff047230 */ /* 0x000fe40000004100 */
[C---:B------:R-:W-:Y:S01]  /*7f70*/  FFMA R21, R49.reuse, R2, R21 ;  /* 0x0000000231157223 */ /* 0x040fe20000000015 */
[C---:B------:R-:W-:Y:S01]  /*7f80*/  FFMA R22, R49.reuse, R3, R22 ;  /* 0x0000000331167223 */ /* 0x040fe20000000016 */
[----:B------:R-:W-:Y:S01]  /*7f90*/  FFMA R27, R49, R0, R27 ;  /* 0x00000000311b7223 */ /* 0x000fe2000000001b */
[--C-:B------:R-:W-:Y:S01]  /*7fa0*/  HADD2.F32 R2, -RZ, R80.reuse.H0_H0 ;  /* 0x20000050ff027230 */ /* 0x100fe20000004100 */
[----:B------:R-:W-:Y:S01]  /*7fb0*/  F2FP.F16.F32.PACK_AB R10, R13, R12 ;  /* 0x0000000c0d0a723e */ /* 0x000fe200000000ff */
[----:B------:R-:W-:Y:S01]  /*7fc0*/  HADD2.F32 R0, -RZ, R80.H1_H1 ;  /* 0x30000050ff007230 */ /* 0x000fe20000004100 */
[----:B------:R-:W-:Y:S01]  /*7fd0*/  F2FP.F16.F32.PACK_AB R11, R19, R14 ;  /* 0x0000000e130b723e */ /* 0x000fe200000000ff */
[--C-:B------:R-:W-:Y:S02]  /*7fe0*/  HADD2.F32 R3, -RZ, R81.reuse.H0_H0 ;  /* 0x20000051ff037230 */ /* 0x100fe40000004100 */
[C---:B------:R-:W-:Y:S01]  /*7ff0*/  FFMA R24, R49.reuse, R2, R24 ;  /* 0x0000000231187223 */ /* 0x040fe20000000018 */
[--C-:B------:R-:W-:Y:S02]  /*8000*/  HADD2.F32 R2, -RZ, R82.reuse.H0_H0 ;  /* 0x20000052ff027230 */ /* 0x100fe40000004100 */
[C---:B------:R-:W-:Y:S01]  /*8010*/  FFMA R25, R49.reuse, R0, R25 ;  /* 0x0000000031197223 */ /* 0x040fe20000000019 */
[----:B------:R1:W-:Y:S01]  /*8020*/  STS.128 [R62+0x10], R8 ;  /* 0x000010083e007388 */ /* 0x0003e20000000c00 */
[----:B------:R-:W-:Y:S02]  /*8030*/  HADD2.F32 R0, -RZ, R81.H1_H1 ;  /* 0x30000051ff007230 */ /* 0x000fe40000004100 */
[----:B------:R-:W-:Y:S01]  /*8040*/  FFMA R26, R49, R3, R26 ;  /* 0x00000003311a7223 */ /* 0x000fe2000000001a */
[----:B------:R-:W-:Y:S01]  /*8050*/  HADD2.F32 R3, -RZ, R82.H1_H1 ;  /* 0x30000052ff037230 */ /* 0x000fe20000004100 */
[----:B------:R-:W-:Y:S01]  /*8060*/  F2FP.F16.F32.PACK_AB R16, R17, R16 ;  /* 0x000000101110723e */ /* 0x000fe200000000ff */
[----:B------:R-:W-:Y:S01]  /*8070*/  HADD2.F32 R5, -RZ, R83.H1_H1 ;  /* 0x30000053ff057230 */ /* 0x000fe20000004100 */
[----:B------:R-:W-:Y:S01]  /*8080*/  F2FP.F16.F32.PACK_AB R17, R23, R18 ;  /* 0x000000121711723e */ /* 0x000fe200000000ff */
[----:B------:R-:W-:Y:S01]  /*8090*/  FFMA R31, R49, R0, R31 ;  /* 0x00000000311f7223 */ /* 0x000fe2000000001f */
[----:B------:R-:W-:Y:S01]  /*80a0*/  FMUL R35, R47, R35 ;  /* 0x000000232f237220 */ /* 0x000fe20000400000 */
[----:B------:R-:W-:Y:S01]  /*80b0*/  F2FP.F16.F32.PACK_AB R18, R21, R20 ;  /* 0x000000141512723e */ /* 0x000fe200000000ff */
[----:B------:R-:W-:Y:S01]  /*80c0*/  FFMA R28, R49, R2, R28 ;  /* 0x00000002311c7223 */ /* 0x000fe2000000001c */
[----:B------:R-:W-:Y:S01]  /*80d0*/  F2FP.F16.F32.PACK_AB R19, R27, R22 ;  /* 0x000000161b13723e */ /* 0x000fe200000000ff */
[C---:B------:R-:W-:Y:S01]  /*80e0*/  FFMA R29, R49.reuse, R3, R29 ;  /* 0x00000003311d7223 */ /* 0x040fe2000000001d */
[C---:B------:R-:W-:Y:S01]  /*80f0*/  FFMA R30, R49.reuse, R4, R30 ;  /* 0x00000004311e7223 */ /* 0x040fe2000000001e */
[----:B------:R-:W-:Y:S01]  /*8100*/  FFMA R35, R49, R5, R35 ;  /* 0x0000000531237223 */ /* 0x000fe20000000023 */
[----:B------:R-:W-:Y:S01]  /*8110*/  F2FP.F16.F32.PACK_AB R24, R25, R24 ;  /* 0x000000181918723e */ /* 0x000fe200000000ff */
[----:B------:R1:W-:Y:S01]  /*8120*/  STS.128 [R61+0x20], R16 ;  /* 0x000020103d007388 */ /* 0x0003e20000000c00 */
[----:B------:R-:W-:Y:S02]  /*8130*/  F2FP.F16.F32.PACK_AB R25, R31, R26 ;  /* 0x0000001a1f19723e */ /* 0x000fe400000000ff */
[----:B------:R-:W-:Y:S02]  /*8140*/  F2FP.F16.F32.PACK_AB R26, R29, R28 ;  /* 0x0000001c1d1a723e */ /* 0x000fe400000000ff */
[----:B------:R-:W-:Y:S05]  /*8150*/  F2FP.F16.F32.PACK_AB R27, R35, R30 ;  /* 0x0000001e231b723e */ /* 0x000fea00000000ff */
[----:B------:R1:W-:Y:S01]  /*8160*/  STS.128 [R60+0x10], R24 ;  /* 0x000010183c007388 */ /* 0x0003e20000000c00 */
[----:B------:R-:W-:Y:S01]  /*8170*/  @!PT LDS RZ, [RZ] ;  /* 0x00000000fffff984 */ /* 0x000fe20000000800 */
[----:B------:R-:W-:Y:S01]  /*8180*/  @!PT LDS RZ, [RZ] ;  /* 0x00000000fffff984 */ /* 0x000fe20000000800 */
[----:B------:R-:W-:Y:S01]  /*8190*/  @!PT LDS RZ, [RZ] ;  /* 0x00000000fffff984 */ /* 0x000fe20000000800 */
[----:B------:R-:W-:Y:S01]  /*81a0*/  @!PT LDS RZ, [RZ] ;  /* 0x00000000fffff984 */ /* 0x000fe20000000800 */
[----:B------:R2:W-:Y:S07]  /*81b0*/  MEMBAR.ALL.CTA ;  /* 0x0000000000007992 */ /* 0x0005ee0000008000 */
[----:B--2---:R-:W2:Y:S02]  /*81c0*/  FENCE.VIEW.ASYNC.S ;  /* 0x00000000000073c6 */ /* 0x004ea40000000000 */
[----:B--2---:R-:W-:Y:S06]  /*81d0*/  BAR.SYNC.DEFER_BLOCKING 0x1, 0x80 ;  /* 0x0042000000007b1d */ /* 0x004fec0000010000 */
[----:B------:R-:W-:Y:S05]  /*81e0*/  @P0 BRA `(.L_x_150) ;  /* 0x00000000001c0947 */ /* 0x000fea0003800000 */
[----:B------:R-:W-:Y:S01]  /*81f0*/  R2UR UR4, R68 ;  /* 0x00000000440472ca */ /* 0x000fe200000e0000 */
[----:B------:R-:W-:Y:S01]  /*8200*/  UIADD3 UR6, UP0, UPT, UR54, 0x680, URZ ;  /* 0x0000068036067890 */ /* 0x000fe2000ff1e0ff */
[----:B------:R-:W-:Y:S03]  /*8210*/  UMOV UR43, UR36 ;  /* 0x00000024002b7c82 */ /* 0x000fe60008000000 */
[----:B------:R-:W-:Y:S08]  /*8220*/  UIADD3.X UR7, UPT, UPT, URZ, UR55, URZ, UP0, !UPT ;  /* 0x00000037ff077290 */ /* 0x000ff000087fe4ff */
[----:B------:R-:W-:Y:S09]  /*8230*/  UIADD3 UR40, UPT, UPT, UR48, 0x400, UR4 ;  /* 0x0000040030287890 */ /* 0x000ff2000fffe004 */
[----:B------:R2:W-:Y:S02]  /*8240*/  UTMASTG.3D [UR40], [UR6] ;  /* 0x00000028060073b5 */ /* 0x0005e40008010000 */
[----:B--2---:R0:W-:Y:S02]  /*8250*/  UTMACMDFLUSH ;  /* 0x00000000000079b7 */ /* 0x0041e40000000000 */
.L_x_150:
[----:B------:R-:W-:Y:S05]  /*8260*/  BSYNC.RECONVERGENT B0 ;  /* 0x0000000000007941 */ /* 0x000fea0003800200 */
.L_x_149:
[----:B------:R-:W-:Y:S01]  /*8270*/  UIADD3 UR40, UPT, UPT, UR56, 0x1, URZ ;  /* 0x0000000138287890 */ /* 0x000fe2000fffe0ff */
[----:B------:R-:W-:Y:S03]  /*8280*/  BSSY.RECONVERGENT B0, `(.L_x_151) ;  /* 0x0000005000007945 */ /* 0x000fe60003800200 */
[----:B------:R-:W-:Y:S04]  /*8290*/  UISETP.NE.AND UP0, UPT, UR40, 0x3, UPT ;  /* 0x000000032800788c */ /* 0x000fe8000bf05270 */
[----:B------:R-:W-:Y:S01]  /*82a0*/  USEL UR43, UR40, URZ, UP0 ;  /* 0x000000ff282b7287 */ /* 0x000fe20008000000 */
[----:B------:R-:W-:Y:S11]  /*82b0*/  @P0 BRA `(.L_x_152) ;  /* 0x0000000000040947 */ /* 0x000ff60003800000 */
[----:B------:R-:W-:Y:S04]  /*82c0*/  DEPBAR.LE SB0, 0x1 ;  /* 0x000080400000791a */ /* 0x000fe80000000000 */
.L_x_152:
[----:B------:R-:W-:Y:S05]  /*82d0*/  BSYNC.RECONVERGENT B0 ;  /* 0x0000000000007941 */ /* 0x000fea0003800200 */
.L_x_151:
[----:B------:R-:W-:Y:S01]  /*82e0*/  BAR.SYNC.DEFER_BLOCKING 0x1, 0x80 ;  /* 0x0042000000007b1d */ /* 0x000fe20000010000 */
[----:B------:R-:W-:Y:S01]  /*82f0*/  ISETP.NE.AND P1, PT, R109, RZ, PT ;  /* 0x000000ff6d00720c */ /* 0x000fe20003f25270 */
[----:B------:R-:W-:Y:S01]  /*8300*/  UISETP.NE.AND UP0, UPT, UR50, URZ, UPT ;  /* 0x000000ff3200728c */ /* 0x000fe2000bf05270 */
[----:B------:R-:W-:Y:S11]  /*8310*/  LEA R2, R69, UR48, 0x3 ;  /* 0x0000003045027c11 */ /* 0x000ff6000f8e18ff */
[----:B------:R-:W-:Y:S01]  /*8320*/  @P1 SHF.L.U32 R3, R71, 0x1f, RZ ;  /* 0x0000001f47031819 */ /* 0x000fe200000006ff */
[----:B------:R-:W-:Y:S06]  /*8330*/  BRA.U !UP0, `(.L_x_153) ;  /* 0x0000000108247547 */ /* 0x000fec000b800000 */
[----:B------:R-:W-:Y:S01]  /*8340*/  IMAD.U32 R4, RZ, RZ, UR49 ;  /* 0x00000031ff047e24 */ /* 0x000fe2000f8e00ff */
[----:B------:R-:W-:Y:S01]  /*8350*/  MOV R0, UR37 ;  /* 0x0000002500007c02 */ /* 0x000fe20008000f00 */
[----:B------:R-:W-:Y:S03]  /*8360*/  UIADD3 UR49, UPT, UPT, UR49, 0x1, URZ ;  /* 0x0000000131317890 */ /* 0x000fe6000fffe0ff */
[----:B------:R-:W-:Y:S01]  /*8370*/  @P1 LEA R4, R4, UR48, 0x3 ;  /* 0x0000003004041c11 */ /* 0x000fe2000f8e18ff */
[----:B------:R-:W-:Y:S04]  /*8380*/  UISETP.NE.AND UP0, UPT, UR49, 0x3, UPT ;  /* 0x000000033100788c */ /* 0x000fe8000bf05270 */
[----:B------:R-:W-:Y:S01]  /*8390*/  @P1 VIADD R4, R4, 0x298 ;  /* 0x0000029804041836 */ /* 0x000fe20000000000 */
[----:B------:R-:W-:Y:S04]  /*83a0*/  USEL UR49, UR49, URZ, UP0 ;  /* 0x000000ff31317287 */ /* 0x000fe80008000000 */
[----:B------:R-:W-:Y:S04]  /*83b0*/  @P1 PRMT R0, R0, 0x654, R4 ;  /* 0x0000065400001816 */ /* 0x000fe80000000004 */
[----:B------:R2:W-:Y:S04]  /*83c0*/  @P1 SYNCS.ARRIVE.TRANS64.RED.A1T0 RZ, [R0+URZ], RZ ;  /* 0x000000ff00ff19a7 */ /* 0x0005e800081004ff */
.L_x_153:
[----:B------:R-:W4:Y:S01]  /*83d0*/  @P1 SYNCS.PHASECHK.TRANS64.TRYWAIT P0, [R2+URZ+0x280], R3 ;  /* 0x00028003020015a7 */ /* 0x000f2200080011ff */
[----:B------:R-:W-:Y:S01]  /*83e0*/  BSSY B1, `(.L_x_154) ;  /* 0x0000015000017945 */ /* 0x000fe20003800000 */
[----:B----4-:R-:W-:Y:S03]  /*83f0*/  @P1 SEL R70, RZ, 0x1, !P0 ;  /* 0x00000001ff461807 */ /* 0x010fe60004000000 */
[----:B------:R-:W-:Y:S05]  /*8400*/  @!P1 BRA `(.L_x_155) ;  /* 0x0000000000489947 */ /* 0x000fea0003800000 */
[----:B------:R-:W-:Y:S01]  /*8410*/  ISETP.NE.AND P1, PT, R76, RZ, PT ;  /* 0x000000ff4c00720c */ /* 0x000fe20003f25270 */
[----:B------:R-:W-:Y:S01]  /*8420*/  BSSY B0, `(.L_x_156) ;  /* 0x000000a000007945 */ /* 0x000fe20003800000 */
[----:B------:R-:W-:Y:S11]  /*8430*/  ISETP.NE.AND P0, PT, R70, RZ, PT ;  /* 0x000000ff4600720c */ /* 0x000ff60003f05270 */
[----:B------:R-:W-:Y:S04]  /*8440*/  @P1 IMAD R69, R69, 0x2000, R103 ;  /* 0x0000200045451824 */ /* 0x000fe800078e0267 */
[----:B------:R-:W-:Y:S01]  /*8450*/  @P1 IMAD.IADD R4, R111, 0x1, R69 ;  /* 0x000000016f041824 */ /* 0x000fe200078e0245 */
[----:B------:R-:W-:Y:S03]  /*8460*/  @P1 IADD3 R3, PT, PT, R110, R69, RZ ;  /* 0x000000456e031210 */ /* 0x000fe60007ffe0ff */
[----:B--2---:R-:W-:Y:S01]  /*8470*/  @P1 IMAD.IADD R0, R102, 0x1, R4 ;  /* 0x0000000166001824 */ /* 0x004fe200078e0204 */
[----:B------:R-:W-:Y:S06]  /*8480*/  @P0 BRA `(.L_x_157) ;  /* 0x00000000000c0947 */ /* 0x000fec0003800000 */
[----:B------:R-:W-:Y:S04]  /*8490*/  SHF.L.U32 R71, R71, 0x1f, RZ ;  /* 0x0000001f47477819 */ /* 0x000fe800000006ff */
[----:B------:R-:W2:Y:S02]  /*84a0*/  SYNCS.PHASECHK.TRANS64.TRYWAIT P0, [R2+URZ+0x280], R71 ;  /* 0x00028047020075a7 */ /* 0x000ea400080011ff */
[----:B--2---:R-:W-:Y:S05]  /*84b0*/  @!P0 BRA `(.L_x_158) ;  /* 0x0000002400d48947 */ /* 0x004fea0003800000 */
.L_x_157:
[----:B------:R-:W-:Y:S05]  /*84c0*/  BSYNC B0 ;  /* 0x0000000000007941 */ /* 0x000fea0003800000 */
.L_x_156:
[----:B------:R-:W-:Y:S11]  /*84d0*/  ISETP.NE.AND P0, PT, R76, RZ, PT ;  /* 0x000000ff4c00720c */ /* 0x000ff60003f05270 */
[----:B------:R-:W-:Y:S02]  /*84e0*/  @!UPT UIADD3 URZ, UPT, UPT, URZ, URZ, URZ ;  /* 0x000000fffffff290 */ /* 0x000fe4000fffe0ff */
[----:B------:R4:W1:Y:S04]  /*84f0*/  @P0 LDS.128 R56, [R69] ;  /* 0x0000000045380984 */ /* 0x0008680000000c00 */
[----:B------:R4:W1:Y:S04]  /*8500*/  @P0 LDS.128 R72, [R3+0x20] ;  /* 0x0000200003480984 */ /* 0x0008680000000c00 */
[----:B------:R4:W1:Y:S04]  /*8510*/  @P0 LDS.128 R64, [R4+0x10] ;  /* 0x0000100004400984 */ /* 0x0008680000000c00 */
[----:B------:R4:W1:Y:S02]  /*8520*/  @P0 LDS.128 R80, [R0+0x10] ;  /* 0x0000100000500984 */ /* 0x0008640000000c00 */
.L_x_155:
[----:B------:R-:W-:Y:S05]  /*8530*/  BSYNC B1 ;  /* 0x0000000000017941 */ /* 0x000fea0003800000 */
.L_x_154:
[----:B--2-4-:R-:W-:Y:S05]  /*8540*/  VIADD R0, R48, 0x20 ;  /* 0x0000002030007836 */ /* 0x014fea0000000000 */
[----:B------:R-:W-:Y:S04]  /*8550*/  SHF.R.U32.HI R0, RZ, 0x15, R0 ;  /* 0x00000015ff007819 */ /* 0x000fe80000011600 */
[----:B------:R-:W-:Y:S11]  /*8560*/  LOP3.LUT P0, RZ, R0, 0x3, R96, 0x48, !PT ;  /* 0x0000000300ff7812 */ /* 0x000ff60007804860 */
[----:B------:R-:W-:Y:S02]  /*8570*/  @!UPT UIADD3 URZ, UPT, UPT, URZ, URZ, URZ ;  /* 0x000000fffffff290 */ /* 0x000fe4000fffe0ff */
[----:B------:R-:W-:Y:S05]  /*8580*/  @!P0 BRA `(.L_x_159) ;  /* 0x0000000000408947 */ /* 0x000fea0003800000 */
[----:B------:R-:W2:Y:S01]  /*8590*/  LDCU.64 UR8, c[0x4][0x70] ;  /* 0x01000e00ff0877ac */ /* 0x000ea20008000a00 */
[----:B------:R-:W-:Y:S01]  /*85a0*/  MOV R3, 0x0 ;  /* 0x0000000000037802 */ /* 0x000fe20000000f00 */
[----:B------:R-:W-:Y:S02]  /*85b0*/  HFMA2 R12, -RZ, RZ, 0, 5.9604644775390625e-08 ;  /* 0x00000001ff0c7431 */ /* 0x000fe400000001ff */
[----:B-1----:R-:W-:Y:S02]  /*85c0*/  IMAD.MOV.U32 R8, RZ, RZ, 0x192 ;  /* 0x00000192ff087424 */ /* 0x002fe400078e00ff */
[----:B------:R-:W-:Y:S01]  /*85d0*/  IMAD.MOV.U32 R13, RZ, RZ, RZ ;  /* 0x000000ffff0d7224 */ /* 0x000fe200078e00ff */
[----:B------:R-:W1:Y:S01]  /*85e0*/  LDCU.64 UR6, c[0x4][0x78] ;  /* 0x01000f00ff0677ac */ /* 0x000e620008000a00 */
[----:B------:R-:W4:Y:S01]  /*85f0*/  LDC.64 R2, c[0x4][R3] ;  /* 0x0100000003027b82 */ /* 0x000f220000000a00 */
[----:B------:R-:W5:Y:S01]  /*8600*/  LDCU.64 UR4, c[0x4][0x10] ;  /* 0x01000200ff0477ac */ /* 0x000f620008000a00 */
[----:B--2---:R-:W-:Y:S01]  /*8610*/  MOV R5, UR9 ;  /* 0x0000000900057c02 */ /* 0x004fe20008000f00 */
[----:B------:R-:W-:Y:S01]  /*8620*/  IMAD.U32 R4, RZ, RZ, UR8 ;  /* 0x00000008ff047e24 */ /* 0x000fe2000f8e00ff */
[----:B-1----:R-:W-:Y:S01]  /*8630*/  MOV R7, UR7 ;  /* 0x0000000700077c02 */ /* 0x002fe20008000f00 */
[----:B------:R-:W-:Y:S01]  /*8640*/  IMAD.U32 R6, RZ, RZ, UR6 ;  /* 0x00000006ff067e24 */ /* 0x000fe2000f8e00ff */
[----:B-----5:R-:W-:Y:S01]  /*8650*/  MOV R11, UR5 ;  /* 0x00000005000b7c02 */ /* 0x020fe20008000f00 */
[----:B------:R-:W-:Y:S02]  /*8660*/  IMAD.U32 R10, RZ, RZ, UR4 ;  /* 0x00000004ff0a7e24 */ /* 0x000fe4000f8e00ff */
[----:B------:R-:W-:Y:S07]  /*8670*/  LEPC R20, `(.L_x_159) ;  /* 0x000000001014794e */ /* 0x000fee0000000000 */
[----:B---34-:R-:W-:Y:S05]  /*8680*/  CALL.ABS.NOINC R2 ;  /* 0x0000000002007343 */ /* 0x018fea0003c00000 */
.L_x_159:
[----:B------:R-:W-:Y:S01]  /*8690*/  ISETP.NE.AND P0, PT, R104, RZ, PT ;  /* 0x000000ff6800720c */ /* 0x000fe20003f05270 */
[----:B------:R-:W-:Y:S05]  /*86a0*/  WARPSYNC.ALL ;  /* 0x0000000000007948 */ /* 0x000fea0003800000 */
[----:B------:R-:W-:Y:S01]  /*86b0*/  R2UR UR4, R48 ;  /* 0x00000000300472ca */ /* 0x000fe200000e0000 */
[----:B------:R-:W-:Y:S01]  /*86c0*/  USHF.L.U32 UR8, UR43, 0xd, URZ ;  /* 0x0000000d2b087899 */ /* 0x000fe200080006ff */
[--C-:B-1----:R-:W-:Y:S01]  /*86d0*/  HADD2.F32 R48, -RZ, R56.reuse.H0_H0 ;  /* 0x20000038ff307230 */ /* 0x102fe20000004100 */
[----:B------:R-:W-:Y:S01]  /*86e0*/  IADD3 R106, PT, PT, R106, 0x300, RZ ;  /* 0x000003006a6a7810 */ /* 0x000fe20007ffe0ff */
[----:B------:R-:W-:Y:S01]  /*86f0*/  HADD2.F32 R50, -RZ, R56.H1_H1 ;  /* 0x30000038ff327230 */ /* 0x000fe20000004100 */
[----:B------:R-:W-:Y:S01]  /*8700*/  BSSY.RECONVERGENT B0, `(.L_x_160) ;  /* 0x000008b000007945 */ /* 0x000fe20003800200 */
[--C-:B------:R-:W-:Y:S01]  /*8710*/  HADD2.F32 R51, -RZ, R57.reuse.H0_H0 ;  /* 0x20000039ff337230 */ /* 0x100fe20000004100 */
[----:B------:R-:W-:Y:S01]  /*8720*/  IADD3 R0, PT, PT, R103, UR8, RZ ;  /* 0x0000000867007c10 */ /* 0x000fe2000fffe0ff */
[----:B------:R-:W-:Y:S01]  /*8730*/  HADD2.F32 R52, -RZ, R57.H1_H1 ;  /* 0x30000039ff347230 */ /* 0x000fe20000004100 */
[----:B------:R-:W-:Y:S01]  /*8740*/  LOP3.LUT R106, R106, 0xfefffff8, RZ, 0xc0, !PT ;  /* 0xfefffff86a6a7812 */ /* 0x000fe200078ec0ff */
[--C-:B------:R-:W-:Y:S01]  /*8750*/  HADD2.F32 R53, -RZ, R58.reuse.H0_H0 ;  /* 0x2000003aff357230 */ /* 0x100fe20000004100 */
[-C--:B------:R-:W-:Y:S01]  /*8760*/  IADD3 R111, PT, PT, R111, R0.reuse, RZ ;  /* 0x000000006f6f7210 */ /* 0x080fe20007ffe0ff */
[----:B------:R-:W-:Y:S01]  /*8770*/  HADD2.F32 R54, -RZ, R58.H1_H1 ;  /* 0x3000003aff367230 */ /* 0x000fe20000004100 */
[----:B------:R-:W1:Y:S01]  /*8780*/  LDTM.x32 R4, tmem[UR4+0x20] ;  /* 0x00002004000479ee */ /* 0x000e6200082c0000 */
[----:B------:R-:W-:Y:S01]  /*8790*/  NOP ;  /* 0x0000000000007918 */ /* 0x000fe20000000000 */
[----:B-1----:R1:W-:Y:S01]  /*87a0*/  SYNCS.ARRIVE.TRANS64.RED.A1T0 RZ, [R106+URZ], RZ ;  /* 0x000000ff6aff79a7 */ /* 0x0023e200081004ff */
[----:B------:R-:W-:Y:S01]  /*87b0*/  IADD3 R110, PT, PT, R110, R0, RZ ;  /* 0x000000006e6e7210 */ /* 0x000fe20007ffe0ff */
[--C-:B------:R-:W-:Y:S02]  /*87c0*/  HADD2.F32 R55, -RZ, R59.reuse.H0_H0 ;  /* 0x2000003bff377230 */ /* 0x100fe40000004100 */
[----:B------:R-:W-:Y:S02]  /*87d0*/  HADD2.F32 R56, -RZ, R59.H1_H1 ;  /* 0x3000003bff387230 */ /* 0x000fe40000004100 */
[--C-:B------:R-:W-:Y:S02]  /*87e0*/  HADD2.F32 R57, -RZ, R64.reuse.H0_H0 ;  /* 0x20000040ff397230 */ /* 0x100fe40000004100 */
[----:B------:R-:W-:Y:S02]  /*87f0*/  HADD2.F32 R58, -RZ, R64.H1_H1 ;  /* 0x30000040ff3a7230 */ /* 0x000fe40000004100 */
[--C-:B------:R-:W-:Y:S02]  /*8800*/  HADD2.F32 R59, -RZ, R65.reuse.H0_H0 ;  /* 0x20000041ff3b7230 */ /* 0x100fe40000004100 */
[----:B---3--:R-:W-:Y:S02]  /*8810*/  HADD2.F32 R60, -RZ, R65.H1_H1 ;  /* 0x30000041ff3c7230 */ /* 0x008fe40000004100 */
[--C-:B------:R-:W-:Y:S02]  /*8820*/  HADD2.F32 R61, -RZ, R66.reuse.H0_H0 ;  /* 0x20000042ff3d7230 */ /* 0x100fe40000004100 */
[----:B------:R-:W-:Y:S02]  /*8830*/  HADD2.F32 R62, -RZ, R66.H1_H1 ;  /* 0x30000042ff3e7230 */ /* 0x000fe40000004100 */
[--C-:B------:R-:W-:Y:S02]  /*8840*/  HADD2.F32 R63, -RZ, R67.reuse.H0_H0 ;  /* 0x20000043ff3f7230 */ /* 0x100fe40000004100 */
[----:B------:R-:W-:Y:S02]  /*8850*/  HADD2.F32 R64, -RZ, R67.H1_H1 ;  /* 0x30000043ff407230 */ /* 0x000fe40000004100 */
[C---:B------:R-:W-:Y:S01]  /*8860*/  FMUL R4, R47.reuse, R4 ;  /* 0x000000042f047220 */ /* 0x040fe20000400000 */
[C---:B------:R-:W-:Y:S01]  /*8870*/  FMUL R5, R47.reuse, R5 ;  /* 0x000000052f057220 */ /* 0x040fe20000400000 */
[C---:B------:R-:W-:Y:S01]  /*8880*/  FMUL R6, R47.reuse, R6 ;  /* 0x000000062f067220 */ /* 0x040fe20000400000 */
[----:B------:R-:W-:Y:S01]  /*8890*/  FMUL R7, R47, R7 ;  /* 0x000000072f077220 */ /* 0x000fe20000400000 */
[C---:B------:R-:W-:Y:S01]  /*88a0*/  FFMA R4, R49.reuse, R48, R4 ;  /* 0x0000003031047223 */ /* 0x040fe20000000004 */
[C---:B------:R-:W-:Y:S01]  /*88b0*/  FFMA R5, R49.reuse, R50, R5 ;  /* 0x0000003231057223 */ /* 0x040fe20000000005 */
[C---:B------:R-:W-:Y:S01]  /*88c0*/  FFMA R6, R49.reuse, R51, R6 ;  /* 0x0000003331067223 */ /* 0x040fe20000000006 */
[----:B------:R-:W-:Y:S01]  /*88d0*/  FFMA R7, R49, R52, R7 ;  /* 0x0000003431077223 */ /* 0x000fe20000000007 */
[C---:B------:R-:W-:Y:S01]  /*88e0*/  FMUL R8, R47.reuse, R8 ;  /* 0x000000082f087220 */ /* 0x040fe20000400000 */
[----:B------:R-:W-:Y:S01]  /*88f0*/  FMUL R9, R47, R9 ;  /* 0x000000092f097220 */ /* 0x000fe20000400000 */
[----:B------:R-:W-:Y:S01]  /*8900*/  F2FP.F16.F32.PACK_AB R4, R5, R4 ;  /* 0x000000040504723e */ /* 0x000fe200000000ff */
[----:B------:R-:W-:Y:S01]  /*8910*/  FMUL R10, R47, R10 ;  /* 0x0000000a2f0a7220 */ /* 0x000fe20000400000 */
[----:B------:R-:W-:Y:S01]  /*8920*/  F2FP.F16.F32.PACK_AB R5, R7, R6 ;  /* 0x000000060705723e */ /* 0x000fe200000000ff */
[C---:B------:R-:W-:Y:S01]  /*8930*/  FFMA R8, R49.reuse, R53, R8 ;  /* 0x0000003531087223 */ /* 0x040fe20000000008 */
[C---:B------:R-:W-:Y:S01]  /*8940*/  FFMA R9, R49.reuse, R54, R9 ;  /* 0x0000003631097223 */ /* 0x040fe20000000009 */
[----:B------:R-:W-:Y:S01]  /*8950*/  FFMA R10, R49, R55, R10 ;  /* 0x00000037310a7223 */ /* 0x000fe2000000000a */
[C---:B------:R-:W-:Y:S01]  /*8960*/  FMUL R11, R47.reuse, R11 ;  /* 0x0000000b2f0b7220 */ /* 0x040fe20000400000 */
[C---:B------:R-:W-:Y:S01]  /*8970*/  FMUL R0, R47.reuse, R12 ;  /* 0x0000000c2f007220 */ /* 0x040fe20000400000 */
[----:B------:R-:W-:Y:S01]  /*8980*/  FMUL R2, R47, R13 ;  /* 0x0000000d2f027220 */ /* 0x000fe20000400000 */
[----:B------:R-:W-:Y:S01]  /*8990*/  F2FP.F16.F32.PACK_AB R6, R9, R8 ;  /* 0x000000080906723e */ /* 0x000fe200000000ff */
[C---:B------:R-:W-:Y:S01]  /*89a0*/  FFMA R11, R49.reuse, R56, R11 ;  /* 0x00000038310b7223 */ /* 0x040fe2000000000b */
[C---:B------:R-:W-:Y:S01]  /*89b0*/  FFMA R0, R49.reuse, R57, R0 ;  /* 0x0000003931007223 */ /* 0x040fe20000000000 */
[----:B------:R-:W-:Y:S01]  /*89c0*/  FFMA R2, R49, R58, R2 ;  /* 0x0000003a31027223 */ /* 0x000fe20000000002 */
[C---:B------:R-:W-:Y:S01]  /*89d0*/  FMUL R3, R47.reuse, R14 ;  /* 0x0000000e2f037220 */ /* 0x040fe20000400000 */
[C---:B------:R-:W-:Y:S01]  /*89e0*/  FMUL R15, R47.reuse, R15 ;  /* 0x0000000f2f0f7220 */ /* 0x040fe20000400000 */
[C---:B------:R-:W-:Y:S01]  /*89f0*/  FMUL R12, R47.reuse, R16 ;  /* 0x000000102f0c7220 */ /* 0x040fe20000400000 */
[----:B------:R-:W-:Y:S01]  /*8a00*/  FMUL R13, R47, R17 ;  /* 0x000000112f0d7220 */ /* 0x000fe20000400000 */
[----:B------:R-:W-:Y:S01]  /*8a10*/  FFMA R3, R49, R59, R3 ;  /* 0x0000003b31037223 */ /* 0x000fe20000000003 */
[----:B------:R-:W-:Y:S01]  /*8a20*/  FMUL R14, R47, R18 ;  /* 0x000000122f0e7220 */ /* 0x000fe20000400000 */
[----:B------:R-:W-:Y:S01]  /*8a30*/  FFMA R15, R49, R60, R15 ;  /* 0x0000003c310f7223 */ /* 0x000fe2000000000f */
[--C-:B------:R-:W-:Y:S02]  /*8a40*/  HADD2.F32 R65, -RZ, R72.reuse.H0_H0 ;  /* 0x20000048ff417230 */ /* 0x100fe40000004100 */
[----:B------:R-:W-:Y:S01]  /*8a50*/  FMUL R19, R47, R19 ;  /* 0x000000132f137220 */ /* 0x000fe20000400000 */
[----:B------:R-:W-:Y:S01]  /*8a60*/  F2FP.F16.F32.PACK_AB R7, R11, R10 ;  /* 0x0000000a0b07723e */ /* 0x000fe200000000ff */
[----:B------:R-:W-:Y:S01]  /*8a70*/  FFMA R12, R49, R61, R12 ;  /* 0x0000003d310c7223 */ /* 0x000fe2000000000c */
[----:B------:R-:W-:Y:S02]  /*8a80*/  HADD2.F32 R66, -RZ, R72.H1_H1 ;  /* 0x30000048ff427230 */ /* 0x000fe40000004100 */
[----:B------:R-:W-:Y:S01]  /*8a90*/  FMUL R16, R47, R20 ;  /* 0x000000142f107220 */ /* 0x000fe20000400000 */
[----:B------:R-:W-:Y:S01]  /*8aa0*/  FFMA R13, R49, R62, R13 ;  /* 0x0000003e310d7223 */ /* 0x000fe2000000000d */
[----:B------:R1:W-:Y:S01]  /*8ab0*/  STS.128 [R103+UR8], R4 ;  /* 0x0000000467007988 */ /* 0x0003e20008000c08 */
[--C-:B------:R-:W-:Y:S02]  /*8ac0*/  HADD2.F32 R67, -RZ, R73.reuse.H0_H0 ;  /* 0x20000049ff437230 */ /* 0x100fe40000004100 */
[----:B------:R-:W-:Y:S01]  /*8ad0*/  FMUL R17, R47, R21 ;  /* 0x000000152f117220 */ /* 0x000fe20000400000 */
[----:B------:R-:W-:Y:S01]  /*8ae0*/  FFMA R14, R49, R63, R14 ;  /* 0x0000003f310e7223 */ /* 0x000fe2000000000e */
[----:B------:R-:W-:Y:S02]  /*8af0*/  HADD2.F32 R68, -RZ, R73.H1_H1 ;  /* 0x30000049ff447230 */ /* 0x000fe40000004100 */
[----:B------:R-:W-:Y:S01]  /*8b00*/  FMUL R18, R47, R22 ;  /* 0x000000162f127220 */ /* 0x000fe20000400000 */
[----:B------:R-:W-:Y:S01]  /*8b10*/  FFMA R19, R49, R64, R19 ;  /* 0x0000004031137223 */ /* 0x000fe20000000013 */
        /* <DEDUP_REMOVED lines=14> */
[----:B------:R-:W-:Y:S01]  /*8c00*/  F2FP.F16.F32.PACK_AB R8, R2, R0 ;  /* 0x000000000208723e */ /* 0x000fe200000000ff */
[----:B------:R-:W-:Y:S01]  /*8c10*/  FFMA R20, R49, R69, R20 ;  /* 0x0000004531147223 */ /* 0x000fe20000000014 */
[----:B------:R-:W-:Y:S01]  /*8c20*/  F2FP.F16.F32.PACK_AB R9, R15, R3 ;  /* 0x000000030f09723e */ /* 0x000fe200000000ff */
[----:B------:R-:W-:Y:S01]  /*8c30*/  HADD2.F32 R74, -RZ, R80.H1_H1 ;  /* 0x30000050ff4a7230 */ /* 0x000fe20000004100 */
[----:B------:R-:W-:Y:S01]  /*8c40*/  F2FP.F16.F32.PACK_AB R10, R13, R12 ;  /* 0x0000000c0d0a723e */ /* 0x000fe200000000ff */
[----:B------:R-:W-:Y:S01]  /*8c50*/  FMUL R24, R47, R28 ;  /* 0x0000001c2f187220 */ /* 0x000fe20000400000 */
[----:B------:R-:W-:Y:S01]  /*8c60*/  F2FP.F16.F32.PACK_AB R11, R19, R14 ;  /* 0x0000000e130b723e */ /* 0x000fe200000000ff */
[----:B------:R-:W-:Y:S01]  /*8c70*/  FFMA R21, R49, R70, R21 ;  /* 0x0000004631157223 */ /* 0x000fe20000000015 */
[--C-:B------:R-:W-:Y:S02]  /*8c80*/  HADD2.F32 R75, -RZ, R81.reuse.H0_H0 ;  /* 0x20000051ff4b7230 */ /* 0x100fe40000004100 */
[----:B------:R-:W-:Y:S01]  /*8c90*/  FMUL R25, R47, R29 ;  /* 0x0000001d2f197220 */ /* 0x000fe20000400000 */
[----:B------:R-:W-:Y:S01]  /*8ca0*/  FFMA R22, R49, R71, R22 ;  /* 0x0000004731167223 */ /* 0x000fe20000000016 */
[----:B------:R1:W-:Y:S01]  /*8cb0*/  STS.128 [R111+0x10], R8 ;  /* 0x000010086f007388 */ /* 0x0003e20000000c00 */
        /* <DEDUP_REMOVED lines=28> */
[----:B------:R-:W-:Y:S02]  /*8e80*/  F2FP.F16.F32.PACK_AB R27, R35, R30 ;  /* 0x0000001e231b723e */ /* 0x000fe400000000ff */
[----:B------:R-:W-:Y:S05]  /*8e90*/  IADD3 R0, PT, PT, R102, R111, RZ ;  /* 0x0000006f66007210 */ /* 0x000fea0007ffe0ff */
        /* <DEDUP_REMOVED lines=9> */
[----:B------:R-:W-:Y:S02]  /*8f30*/  UIADD3 UR10, UP0, UPT, UR54, 0x680, URZ ;  /* 0x00000680360a7890 */ /* 0x000fe4000ff1e0ff */
[----:B------:R-:W-:Y:S02]  /*8f40*/  UIADD3 UR5, UPT, UPT, UR41, 0x20, URZ ;  /* 0x0000002029057890 */ /* 0x000fe4000fffe0ff */
[----:B------:R-:W-:Y:S02]  /*8f50*/  UIADD3 UR4, UPT, UPT, UR48, 0x400, UR8 ;  /* 0x0000040030047890 */ /* 0x000fe4000fffe008 */
[----:B------:R-:W-:Y:S01]  /*8f60*/  UIADD3.X UR11, UPT, UPT, URZ, UR55, URZ, UP0, !UPT ;  /* 0x00000037ff0b7290 */ /* 0x000fe200087fe4ff */
[----:B------:R-:W-:Y:S01]  /*8f70*/  UMOV UR6, UR42 ;  /* 0x0000002a00067c82 */ /* 0x000fe20008000000 */
[----:B------:R-:W-:Y:S07]  /*8f80*/  UMOV UR7, UR36 ;  /* 0x0000002400077c82 */ /* 0x000fee0008000000 */
[----:B------:R2:W-:Y:S02]  /*8f90*/  UTMASTG.3D [UR4], [UR10] ;  /* 0x000000040a0073b5 */ /* 0x0005e40008010000 */
[----:B--2---:R0:W-:Y:S02]  /*8fa0*/  UTMACMDFLUSH ;  /* 0x00000000000079b7 */ /* 0x0041e40000000000 */
.L_x_161:
[----:B------:R-:W-:Y:S05]  /*8fb0*/  BSYNC.RECONVERGENT B0 ;  /* 0x0000000000007941 */ /* 0x000fea0003800200 */
.L_x_160:
[----:B------:R-:W-:Y:S01]  /*8fc0*/  UIADD3 UR43, UPT, UPT, UR43, 0x1, URZ ;  /* 0x000000012b2b7890 */ /* 0x000fe2000fffe0ff */
[----:B------:R-:W-:Y:S03]  /*8fd0*/  BSSY.RECONVERGENT B0, `(.L_x_162) ;  /* 0x0000008000007945 */ /* 0x000fe60003800200 */
[----:B------:R-:W-:Y:S04]  /*8fe0*/  UISETP.NE.AND UP0, UPT, UR43, 0x3, UPT ;  /* 0x000000032b00788c */ /* 0x000fe8000bf05270 */
[----:B------:R-:W-:Y:S02]  /*8ff0*/  UISETP.EQ.XOR UP1, UPT, UR40, 0x3, !UP0 ;  /* 0x000000032800788c */ /* 0x000fe4000c722a70 */
[----:B------:R-:W-:Y:S02]  /*9000*/  USEL UR56, UR43, URZ, UP0 ;  /* 0x000000ff2b387287 */ /* 0x000fe40008000000 */
[----:B------:R-:W-:Y:S04]  /*9010*/  USEL UR4, URZ, 0x1, !UP1 ;  /* 0x00000001ff047887 */ /* 0x000fe8000c800000 */
[----:B------:R-:W-:Y:S01]  /*9020*/  ULOP3.LUT UR51, UR51, UR4, URZ, 0x3c, !UPT ;  /* 0x0000000433337292 */ /* 0x000fe2000f8e3cff */
[----:B------:R-:W-:Y:S11]  /*9030*/  @P0 BRA `(.L_x_163) ;  /* 0x0000000000040947 */ /* 0x000ff60003800000 */
[----:B------:R-:W-:Y:S04]  /*9040*/  DEPBAR.LE SB0, 0x1 ;  /* 0x000080400000791a */ /* 0x000fe80000000000 */
.L_x_163:
[----:B------:R-:W-:Y:S05]  /*9050*/  BSYNC.RECONVERGENT B0 ;  /* 0x0000000000007941 */ /* 0x000fea0003800200 */
.L_x_162:
[----:B------:R-:W-:Y:S01]  /*9060*/  BAR.SYNC.DEFER_BLOCKING 0x1, 0x80 ;  /* 0x0042000000007b1d */ /* 0x000fe20000010000 */
[----:B------:R-:W-:Y:S01]  /*9070*/  UISETP.NE.AND UP0, UPT, UR50, -0x2, UPT ;  /* 0xfffffffe3200788c */ /* 0x000fe2000bf05270 */
[----:B------:R-:W-:Y:S08]  /*9080*/  IADD3 R45, PT, PT, R45, 0x1, RZ ;  /* 0x000000012d2d7810 */ /* 0x000ff00007ffe0ff */
[----:B------:R-:W-:Y:S05]  /*9090*/  BRA.U !UP0, `(.L_x_164) ;  /* 0x0000000108287547 */ /* 0x000fea000b800000 */
[----:B------:R-:W-:Y:S01]  /*90a0*/  ISETP.NE.AND P0, PT, R109, RZ, PT ;  /* 0x000000ff6d00720c */ /* 0x000fe20003f05270 */
[----:B------:R-:W-:Y:S01]  /*90b0*/  IMAD.U32 R2, RZ, RZ, UR49 ;  /* 0x00000031ff027e24 */ /* 0x000fe2000f8e00ff */
[----:B------:R-:W-:Y:S01]  /*90c0*/  UIADD3 UR49, UPT, UPT, UR49, 0x1, URZ ;  /* 0x0000000131317890 */ /* 0x000fe2000fffe0ff */
[----:B-1----:R-:W-:Y:S03]  /*90d0*/  IMAD.U32 R0, RZ, RZ, UR37 ;  /* 0x00000025ff007e24 */ /* 0x002fe6000f8e00ff */
[----:B------:R-:W-:Y:S04]  /*90e0*/  UISETP.NE.AND UP0, UPT, UR49, 0x3, UPT ;  /* 0x000000033100788c */ /* 0x000fe8000bf05270 */
[----:B------:R-:W-:Y:S03]  /*90f0*/  USEL UR49, UR49, URZ, UP0 ;  /* 0x000000ff31317287 */ /* 0x000fe60008000000 */
[----:B------:R-:W-:Y:S05]  /*9100*/  @P0 LEA R2, R2, UR48, 0x3 ;  /* 0x0000003002020c11 */ /* 0x000fea000f8e18ff */
[----:B------:R-:W-:Y:S05]  /*9110*/  @P0 VIADD R2, R2, 0x298 ;  /* 0x0000029802020836 */ /* 0x000fea0000000000 */
[----:B------:R-:W-:Y:S04]  /*9120*/  @P0 PRMT R0, R0, 0x654, R2 ;  /* 0x0000065400000816 */ /* 0x000fe80000000002 */
[----:B------:R2:W-:Y:S03]  /*9130*/  @P0 SYNCS.ARRIVE.TRANS64.RED.A1T0 RZ, [R0+URZ], RZ ;  /* 0x000000ff00ff09a7 */ /* 0x0005e600081004ff */
.L_x_164:
[----:B------:R-:W-:Y:S01]  /*9140*/  ISETP.NE.AND P2, PT, R105, RZ, PT ;  /* 0x000000ff6900720c */ /* 0x000fe20003f45270 */
[----:B------:R-:W-:Y:S01]  /*9150*/  UIADD3 UR50, UPT, UPT, UR50, 0x2, URZ ;  /* 0x0000000232327890 */ /* 0x000fe2000fffe0ff */
[----:B------:R-:W-:Y:S01]  /*9160*/  ISETP.NE.AND P0, PT, R108, 0x2, PT ;  /* 0x000000026c00780c */ /* 0x000fe20003f05270 */
[----:B------:R-:W-:Y:S01]  /*9170*/  IMAD.IADD R15, R43, 0x1, R90 ;  /* 0x000000012b0f7824 */ /* 0x000fe200078e025a */
[----:B------:R-:W-:Y:S01]  /*9180*/  ISETP.NE.AND P1, PT, R45, 0x4, PT ;  /* 0x000000042d00780c */ /* 0x000fe20003f25270 */
[----:B------:R-:W-:Y:S01]  /*9190*/  IMAD.IADD R14, R44, 0x1, R91 ;  /* 0x000000012c0e7824 */ /* 0x000fe200078e025b */
[----:B------:R-:W-:Y:S02]  /*91a0*/  SEL R2, RZ, 0x1, P0 ;  /* 0x00000001ff027807 */ /* 0x000fe40000000000 */
[----:B-12---:R-:W-:Y:S02]  /*91b0*/  SEL R0, RZ, 0x1, P1 ;  /* 0x00000001ff007807 */ /* 0x006fe40000800000 */
[----:B------:R-:W-:Y:S02]  /*91c0*/  LOP3.LUT R100, R100, R2, RZ, 0x3c, !PT ;  /* 0x0000000264647212 */ /* 0x000fe400078e3cff */
[----:B------:R-:W-:Y:S02]  /*91d0*/  LOP3.LUT R101, R101, R0, RZ, 0x3c, !PT ;  /* 0x0000000065657212 */ /* 0x000fe400078e3cff */
[----:B------:R-:W-:Y:S02]  /*91e0*/  @P2 R2UR UR36, R99 ;  /* 0x00000000632422ca */ /* 0x000fe400000e0000 */
[----:B------:R-:W-:Y:S02]  /*91f0*/  SEL R108, R108, RZ, P0 ;  /* 0x000000ff6c6c7207 */ /* 0x000fe40000000000 */
[----:B------:R-:W-:Y:S01]  /*9200*/  SEL R45, R45, RZ, P1 ;  /* 0x000000ff2d2d7207 */ /* 0x000fe20000800000 */
[----:B------:R-:W-:Y:S10]  /*9210*/  @P2 BRA `(.L_x_165) ;  /* 0xffffffd800082947 */ /* 0x000ff4000383ffff */
[----:B------:R-:W-:-:S09]  /*9220*/  UISETP.NE.AND UP0, UPT, UR53, URZ, UPT ;  /* 0x000000ff3500728c */ /* 0x000fd2000bf05270 */
[----:B------:R-:W-:Y:S05]  /*9230*/  BRA.U !UP0, `(.L_x_166) ;  /* 0x0000000108487547 */ /* 0x000fea000b800000 */
[----:B------:R-:W1:Y:S02]  /*9240*/  LDCU.64 UR4, c[0x0][0x890] ;  /* 0x00011200ff0477ac */ /* 0x000e640008000a00 */
[----:B-1----:R-:W-:-:S04]  /*9250*/  UISETP.NE.U32.AND UP0, UPT, UR4, URZ, UPT ;  /* 0x000000ff0400728c */ /* 0x002fc8000bf05070 */
[----:B------:R-:W-:-:S09]  /*9260*/  UISETP.NE.AND.EX UP0, UPT, UR5, URZ, UPT, UP0 ;  /* 0x000000ff0500728c */ /* 0x000fd2000bf05300 */
[----:B------:R-:W-:Y:S05]  /*9270*/  BRA.U UP0, `(.L_x_167) ;  /* 0x00000001000c7547 */ /* 0x000fea000b800000 */
[----:B------:R-:W-:-:S13]  /*9280*/  FSETP.NEU.AND P0, PT, R49, RZ, PT ;  /* 0x000000ff3100720b */ /* 0x000fda0003f0d000 */
[----:B------:R-:W-:Y:S05]  /*9290*/  @!P0 EXIT ;  /* 0x000000000000894d */ /* 0x000fea0003800000 */
[----:B------:R-:W-:Y:S05]  /*92a0*/  BRA `(.L_x_166) ;  /* 0x00000000002c7947 */ /* 0x000fea0003800000 */
.L_x_167:
[----:B------:R-:W-:Y:S01]  /*92b0*/  ISETP.NE.AND P0, PT, R107, RZ, PT ;  /* 0x000000ff6b00720c */ /* 0x000fe20003f05270 */
[----:B------:R-:W-:-:S12]  /*92c0*/  BSSY.RECONVERGENT B0, `(.L_x_166) ;  /* 0x0000009000007945 */ /* 0x000fd80003800200 */
[----:B------:R-:W-:Y:S05]  /*92d0*/  @P0 BRA `(.L_x_168) ;  /* 0x0000000000140947 */ /* 0x000fea0003800000 */
[----:B------:R-:W1:Y:S02]  /*92e0*/  LDCU.64 UR4, c[0x0][0x888] ;  /* 0x00011100ff0477ac */ /* 0x000e640008000a00 */
[----:B-1----:R-:W-:-:S04]  /*92f0*/  ISETP.NE.U32.AND P0, PT, RZ, UR4, PT ;  /* 0x00000004ff007c0c */ /* 0x002fc8000bf05070 */
[----:B------:R-:W-:-:S13]  /*9300*/  ISETP.NE.AND.EX P0, PT, RZ, UR5, PT, P0 ;  /* 0x00000005ff007c0c */ /* 0x000fda000bf05300 */
[----:B------:R-:W-:Y:S05]  /*9310*/  @!P0 EXIT ;  /* 0x000000000000894d */ /* 0x000fea0003800000 */
[----:B------:R-:W-:Y:S05]  /*9320*/  BRA `(.L_x_169) ;  /* 0x0000000000087947 */ /* 0x000fea0003800000 */
.L_x_168:
[----:B------:R-:W-:-:S13]  /*9330*/  FSETP.NEU.AND P0, PT, R49, RZ, PT ;  /* 0x000000ff3100720b */ /* 0x000fda0003f0d000 */
[----:B------:R-:W-:Y:S05]  /*9340*/  @!P0 EXIT ;  /* 0x000000000000894d */ /* 0x000fea0003800000 */
.L_x_169:
[----:B------:R-:W-:Y:S05]  /*9350*/  BSYNC.RECONVERGENT B0 ;  /* 0x0000000000007941 */ /* 0x000fea0003800200 */
.L_x_166:
[----:B------:R-:W-:Y:S01]  /*9360*/  ULEA UR4, UR49, UR48, 0x3 ;  /* 0x0000003031047291 */ /* 0x000fe2000f8e18ff */
[----:B------:R-:W-:-:S04]  /*9370*/  DEPBAR.LE SB0, 0x0 ;  /* 0x000080000000791a */ /* 0x000fc80000000000 */
[----:B------:R-:W-:-:S04]  /*9380*/  UIADD3 UR4, UPT, UPT, UR4, 0x298, URZ ;  /* 0x0000029804047890 */ /* 0x000fc8000fffe0ff */
[----:B------:R-:W-:-:S09]  /*9390*/  UPRMT UR4, UR37, 0x654, UR4 ;  /* 0x0000065425047896 */ /* 0x000fd20008000004 */
[----:B------:R-:W-:Y:S01]  /*93a0*/  SYNCS.ARRIVE.TRANS64.RED.A1T0 RZ, [UR4], RZ ;  /* 0x000000ffffff79a7 */ /* 0x000fe20008100404 */
[----:B------:R-:W-:Y:S05]  /*93b0*/  EXIT ;  /* 0x000000000000794d */ /* 0x000fea0003800000 */
.L_x_25:
[----:B--2---:R2:W4:Y:S02]  /*93c0*/  SYNCS.PHASECHK.TRANS64.TRYWAIT P0, [R2+URZ+0x330], R3 ;  /* 0x00033003020075a7 */ /* 0x00452400080011ff */
[----:B----4-:R-:W-:Y:S05]  /*93d0*/  @!P0 NANOSLEEP.SYNCS 0x989680 ;  /* 0x009896800000895d */ /* 0x010fea0003900000 */
[----:B------:R-:W4:Y:S02]  /*93e0*/  @!P0 SYNCS.PHASECHK.TRANS64 P0, [R2+URZ+0x330], R3 ;  /* 0x00033003020085a7 */ /* 0x000f2400080010ff */
[----:B----4-:R-:W-:Y:S05]  /*93f0*/  @!P0 BRA `(.L_x_25) ;  /* 0xfffffffc00f08947 */ /* 0x010fea000383ffff */
[----:B------:R-:W-:Y:S05]  /*9400*/  BRA `(.L_x_170) ;  /* 0xffffff8800247947 */ /* 0x000fea000383ffff */
.L_x_28:
[----:B------:R-:W-:-:S07]  /*9410*/  MOV R2, UR33 ;  /* 0x0000002100027c02 */ /* 0x000fce0008000f00 */
.L_x_171:
[----:B-1----:R1:W2:Y:S02]  /*9420*/  SYNCS.PHASECHK.TRANS64.TRYWAIT P0, [R2+URZ+0x140], R4 ;  /* 0x00014004020075a7 */ /* 0x0022a400080011ff */
[----:B--2---:R-:W-:Y:S05]  /*9430*/  @!P0 NANOSLEEP.SYNCS 0x989680 ;  /* 0x009896800000895d */ /* 0x004fea0003900000 */
[----:B------:R-:W2:Y:S02]  /*9440*/  @!P0 SYNCS.PHASECHK.TRANS64 P0, [R2+URZ+0x140], R4 ;  /* 0x00014004020085a7 */ /* 0x000ea400080010ff */
[----:B--2---:R-:W-:Y:S05]  /*9450*/  @!P0 BRA `(.L_x_171) ;  /* 0xfffffffc00f08947 */ /* 0x004fea000383ffff */
[----:B------:R-:W-:Y:S05]  /*9460*/  BRA `(.L_x_27) ;  /* 0xffffff88008c7947 */ /* 0x000fea000383ffff */
.L_x_35:
[----:B-1----:R-:W-:-:S07]  /*9470*/  MOV R2, UR17 ;  /* 0x0000001100027c02 */ /* 0x002fce0008000f00 */
.L_x_172:
[----:B-1----:R1:W2:Y:S02]  /*9480*/  SYNCS.PHASECHK.TRANS64.TRYWAIT P0, [R2+URZ+0x140], R4 ;  /* 0x00014004020075a7 */ /* 0x0022a400080011ff */
[----:B--2---:R-:W-:Y:S05]  /*9490*/  @!P0 NANOSLEEP.SYNCS 0x989680 ;  /* 0x009896800000895d */ /* 0x004fea0003900000 */
[----:B------:R-:W2:Y:S02]  /*94a0*/  @!P0 SYNCS.PHASECHK.TRANS64 P0, [R2+URZ+0x140], R4 ;  /* 0x00014004020085a7 */ /* 0x000ea400080010ff */
[----:B--2---:R-:W-:Y:S05]  /*94b0*/  @!P0 BRA `(.L_x_172) ;  /* 0xfffffffc00f08947 */ /* 0x004fea000383ffff */
[----:B------:R-:W-:Y:S05]  /*94c0*/  BRA `(.L_x_34) ;  /* 0xffffff8c00487947 */ /* 0x000fea000383ffff */
.L_x_40:
[----:B-1----:R1:W2:Y:S02]  /*94d0*/  SYNCS.PHASECHK.TRANS64.TRYWAIT P0, [R2+URZ+0x2c0], R3 ;  /* 0x0002c003020075a7 */ /* 0x0022a400080011ff */
[----:B--2---:R-:W-:Y:S05]  /*94e0*/  @!P0 NANOSLEEP.SYNCS 0x989680 ;  /* 0x009896800000895d */ /* 0x004fea0003900000 */
[----:B------:R-:W2:Y:S02]  /*94f0*/  @!P0 SYNCS.PHASECHK.TRANS64 P0, [R2+URZ+0x2c0], R3 ;  /* 0x0002c003020085a7 */ /* 0x000ea400080010ff */
[----:B--2---:R-:W-:Y:S05]  /*9500*/  @!P0 BRA `(.L_x_40) ;  /* 0xfffffffc00f08947 */ /* 0x004fea000383ffff */
[----:B------:R-:W-:Y:S05]  /*9510*/  BRA `(.L_x_173) ;  /* 0xffffff8c00ec7947 */ /* 0x000fea000383ffff */
.L_x_44:
[----:B---3--:R-:W-:-:S07]  /*9520*/  MOV R0, UR5 ;  /* 0x0000000500007c02 */ /* 0x008fce0008000f00 */
.L_x_174:
[----:B-1----:R1:W2:Y:S02]  /*9530*/  SYNCS.PHASECHK.TRANS64.TRYWAIT P0, [R0+URZ], R2 ;  /* 0x00000002000075a7 */ /* 0x0022a400080011ff */
[----:B--2---:R-:W-:Y:S05]  /*9540*/  @!P0 NANOSLEEP.SYNCS 0x989680 ;  /* 0x009896800000895d */ /* 0x004fea0003900000 */
[----:B------:R-:W2:Y:S02]  /*9550*/  @!P0 SYNCS.PHASECHK.TRANS64 P0, [R0+URZ], R2 ;  /* 0x00000002000085a7 */ /* 0x000ea400080010ff */
[----:B--2---:R-:W-:Y:S05]  /*9560*/  @!P0 BRA `(.L_x_174) ;  /* 0xfffffffc00f08947 */ /* 0x004fea000383ffff */
[----:B------:R-:W-:Y:S05]  /*9570*/  BRA `(.L_x_175) ;  /* 0xffffff94005c7947 */ /* 0x000fea000383ffff */
.L_x_45:
[----:B---3--:R-:W-:-:S07]  /*9580*/  MOV R0, UR5 ;  /* 0x0000000500007c02 */ /* 0x008fce0008000f00 */
.L_x_176:
[----:B-1----:R1:W2:Y:S02]  /*9590*/  SYNCS.PHASECHK.TRANS64.TRYWAIT P0, [R0+URZ], R3 ;  /* 0x00000003000075a7 */ /* 0x0022a400080011ff */
[----:B--2---:R-:W-:Y:S05]  /*95a0*/  @!P0 NANOSLEEP.SYNCS 0x989680 ;  /* 0x009896800000895d */ /* 0x004fea0003900000 */
[----:B------:R-:W2:Y:S02]  /*95b0*/  @!P0 SYNCS.PHASECHK.TRANS64 P0, [R0+URZ], R3 ;  /* 0x00000003000085a7 */ /* 0x000ea400080010ff */
[----:B--2---:R-:W-:Y:S05]  /*95c0*/  @!P0 BRA `(.L_x_176) ;  /* 0xfffffffc00f08947 */ /* 0x004fea000383ffff */
[----:B------:R-:W-:Y:S05]  /*95d0*/  BRA `(.L_x_177) ;  /* 0xffffff9400687947 */ /* 0x000fea000383ffff */
.L_x_46:
[----:B---3--:R-:W-:-:S07]  /*95e0*/  MOV R0, UR5 ;  /* 0x0000000500007c02 */ /* 0x008fce0008000f00 */
.L_x_178:
[----:B-1----:R1:W2:Y:S02]  /*95f0*/  SYNCS.PHASECHK.TRANS64.TRYWAIT P0, [R0+URZ], R3 ;  /* 0x00000003000075a7 */ /* 0x0022a400080011ff */
[----:B--2---:R-:W-:Y:S05]  /*9600*/  @!P0 NANOSLEEP.SYNCS 0x989680 ;  /* 0x009896800000895d */ /* 0x004fea0003900000 */
[----:B------:R-:W2:Y:S02]  /*9610*/  @!P0 SYNCS.PHASECHK.TRANS64 P0, [R0+URZ], R3 ;  /* 0x00000003000085a7 */ /* 0x000ea400080010ff */
[----:B--2---:R-:W-:Y:S05]  /*9620*/  @!P0 BRA `(.L_x_178) ;  /* 0xfffffffc00f08947 */ /* 0x004fea000383ffff */
[----:B------:R-:W-:Y:S05]  /*9630*/  BRA `(.L_x_179) ;  /* 0xffffff9400747947 */ /* 0x000fea000383ffff */
.L_x_47:
[----:B---3--:R-:W-:-:S07]  /*9640*/  MOV R0, UR5 ;  /* 0x0000000500007c02 */ /* 0x008fce0008000f00 */
.L_x_180:
[----:B-1----:R1:W2:Y:S02]  /*9650*/  SYNCS.PHASECHK.TRANS64.TRYWAIT P0, [R0+URZ], R3 ;  /* 0x00000003000075a7 */ /* 0x0022a400080011ff */
[----:B--2---:R-:W-:Y:S05]  /*9660*/  @!P0 NANOSLEEP.SYNCS 0x989680 ;  /* 0x009896800000895d */ /* 0x004fea0003900000 */
[----:B------:R-:W2:Y:S02]  /*9670*/  @!P0 SYNCS.PHASECHK.TRANS64 P0, [R0+URZ], R3 ;  /* 0x00000003000085a7 */ /* 0x000ea400080010ff */
[----:B--2---:R-:W-:Y:S05]  /*9680*/  @!P0 BRA `(.L_x_180) ;  /* 0xfffffffc00f08947 */ /* 0x004fea000383ffff */
[----:B------:R-:W-:Y:S05]  /*9690*/  BRA `(.L_x_181) ;  /* 0xffffff9400807947 */ /* 0x000fea000383ffff */
.L_x_48:
[----:B---3--:R-:W-:-:S07]  /*96a0*/  MOV R0, UR5 ;  /* 0x0000000500007c02 */ /* 0x008fce0008000f00 */
.L_x_182:
[----:B-1----:R1:W2:Y:S02]  /*96b0*/  SYNCS.PHASECHK.TRANS64.TRYWAIT P0, [R0+URZ], R3 ;  /* 0x00000003000075a7 */ /* 0x0022a400080011ff */
[----:B--2---:R-:W-:Y:S05]  /*96c0*/  @!P0 NANOSLEEP.SYNCS 0x989680 ;  /* 0x009896800000895d */ /* 0x004fea0003900000 */
[----:B------:R-:W2:Y:S02]  /*96d0*/  @!P0 SYNCS.PHASECHK.TRANS64 P0, [R0+URZ], R3 ;  /* 0x00000003000085a7 */ /* 0x000ea400080010ff */
[----:B--2---:R-:W-:Y:S05]  /*96e0*/  @!P0 BRA `(.L_x_182) ;  /* 0xfffffffc00f08947 */ /* 0x004fea000383ffff */
[----:B------:R-:W-:Y:S05]  /*96f0*/  BRA `(.L_x_183) ;  /* 0xffffff94008c7947 */ /* 0x000fea000383ffff */
.L_x_49:
[----:B---3--:R-:W-:-:S07]  /*9700*/  MOV R0, UR5 ;  /* 0x0000000500007c02 */ /* 0x008fce0008000f00 */
.L_x_184:
[----:B-1----:R1:W2:Y:S02]  /*9710*/  SYNCS.PHASECHK.TRANS64.TRYWAIT P0, [R0+URZ], R3 ;  /* 0x00000003000075a7 */ /* 0x0022a400080011ff */
[----:B--2---:R-:W-:Y:S05]  /*9720*/  @!P0 NANOSLEEP.SYNCS 0x989680 ;  /* 0x009896800000895d */ /* 0x004fea0003900000 */
[----:B------:R-:W2:Y:S02]  /*9730*/  @!P0 SYNCS.PHASECHK.TRANS64 P0, [R0+URZ], R3 ;  /* 0x00000003000085a7 */ /* 0x000ea400080010ff */
[----:B--2---:R-:W-:Y:S05]  /*9740*/  @!P0 BRA `(.L_x_184) ;  /* 0xfffffffc00f08947 */ /* 0x004fea000383ffff */
[----:B------:R-:W-:Y:S05]  /*9750*/  BRA `(.L_x_185) ;  /* 0xffffff9400987947 */ /* 0x000fea000383ffff */
.L_x_50:
[----:B---3--:R-:W-:-:S07]  /*9760*/  MOV R0, UR5 ;  /* 0x0000000500007c02 */ /* 0x008fce0008000f00 */
.L_x_186:
[----:B-1----:R1:W2:Y:S02]  /*9770*/  SYNCS.PHASECHK.TRANS64.TRYWAIT P0, [R0+URZ], R3 ;  /* 0x00000003000075a7 */ /* 0x0022a400080011ff */
[----:B--2---:R-:W-:Y:S05]  /*9780*/  @!P0 NANOSLEEP.SYNCS 0x989680 ;  /* 0x009896800000895d */ /* 0x004fea0003900000 */
[----:B------:R-:W2:Y:S02]  /*9790*/  @!P0 SYNCS.PHASECHK.TRANS64 P0, [R0+URZ], R3 ;  /* 0x00000003000085a7 */ /* 0x000ea400080010ff */
[----:B--2---:R-:W-:Y:S05]  /*97a0*/  @!P0 BRA `(.L_x_186) ;  /* 0xfffffffc00f08947 */ /* 0x004fea000383ffff */
[----:B------:R-:W-:Y:S05]  /*97b0*/  BRA `(.L_x_187) ;  /* 0xffffff9400a47947 */ /* 0x000fea000383ffff */
.L_x_51:
[----:B---3--:R-:W-:-:S07]  /*97c0*/  MOV R0, UR5 ;  /* 0x0000000500007c02 */ /* 0x008fce0008000f00 */
.L_x_188:
[----:B-1----:R1:W2:Y:S02]  /*97d0*/  SYNCS.PHASECHK.TRANS64.TRYWAIT P0, [R0+URZ], R3 ;  /* 0x00000003000075a7 */ /* 0x0022a400080011ff */
[----:B--2---:R-:W-:Y:S05]  /*97e0*/  @!P0 NANOSLEEP.SYNCS 0x989680 ;  /* 0x009896800000895d */ /* 0x004fea0003900000 */
[----:B------:R-:W2:Y:S02]  /*97f0*/  @!P0 SYNCS.PHASECHK.TRANS64 P0, [R0+URZ], R3 ;  /* 0x00000003000085a7 */ /* 0x000ea400080010ff */
[----:B--2---:R-:W-:Y:S05]  /*9800*/  @!P0 BRA `(.L_x_188) ;  /* 0xfffffffc00f08947 */ /* 0x004fea000383ffff */
[----:B------:R-:W-:Y:S05]  /*9810*/  BRA `(.L_x_189) ;  /* 0xffffff9400b07947 */ /* 0x000fea000383ffff */
.L_x_52:
[----:B---3--:R-:W-:-:S07]  /*9820*/  MOV R0, UR5 ;  /* 0x0000000500007c02 */ /* 0x008fce0008000f00 */
.L_x_190:
[----:B-1----:R1:W2:Y:S02]  /*9830*/  SYNCS.PHASECHK.TRANS64.TRYWAIT P0, [R0+URZ], R3 ;  /* 0x00000003000075a7 */ /* 0x0022a400080011ff */
[----:B--2---:R-:W-:Y:S05]  /*9840*/  @!P0 NANOSLEEP.SYNCS 0x989680 ;  /* 0x009896800000895d */ /* 0x004fea0003900000 */
[----:B------:R-:W2:Y:S02]  /*9850*/  @!P0 SYNCS.PHASECHK.TRANS64 P0, [R0+URZ], R3 ;  /* 0x00000003000085a7 */ /* 0x000ea400080010ff */
[----:B--2---:R-:W-:Y:S05]  /*9860*/  @!P0 BRA `(.L_x_190) ;  /* 0xfffffffc00f08947 */ /* 0x004fea000383ffff */
[----:B------:R-:W-:Y:S05]  /*9870*/  BRA `(.L_x_191) ;  /* 0xffffff9400bc7947 */ /* 0x000fea000383ffff */
.L_x_53:
[----:B---3--:R-:W-:-:S07]  /*9880*/  MOV R0, UR5 ;  /* 0x0000000500007c02 */ /* 0x008fce0008000f00 */
.L_x_192:
[----:B-1----:R1:W2:Y:S02]  /*9890*/  SYNCS.PHASECHK.TRANS64.TRYWAIT P0, [R0+URZ], R3 ;  /* 0x00000003000075a7 */ /* 0x0022a400080011ff */
[----:B--2---:R-:W-:Y:S05]  /*98a0*/  @!P0 NANOSLEEP.SYNCS 0x989680 ;  /* 0x009896800000895d */ /* 0x004fea0003900000 */
[----:B------:R-:W2:Y:S02]  /*98b0*/  @!P0 SYNCS.PHASECHK.TRANS64 P0, [R0+URZ], R3 ;  /* 0x00000003000085a7 */ /* 0x000ea400080010ff */
[----:B--2---:R-:W-:Y:S05]  /*98c0*/  @!P0 BRA `(.L_x_192) ;  /* 0xfffffffc00f08947 */ /* 0x004fea000383ffff */
[----:B------:R-:W-:Y:S05]  /*98d0*/  BRA `(.L_x_193) ;  /* 0xffffff9400c87947 */ /* 0x000fea000383ffff */
.L_x_54:
[----:B---3--:R-:W-:-:S07]  /*98e0*/  MOV R0, UR5 ;  /* 0x0000000500007c02 */ /* 0x008fce0008000f00 */
.L_x_194:
[----:B-1----:R1:W2:Y:S02]  /*98f0*/  SYNCS.PHASECHK.TRANS64.TRYWAIT P0, [R0+URZ], R3 ;  /* 0x00000003000075a7 */ /* 0x0022a400080011ff */
[----:B--2---:R-:W-:Y:S05]  /*9900*/  @!P0 NANOSLEEP.SYNCS 0x989680 ;  /* 0x009896800000895d */ /* 0x004fea0003900000 */
[----:B------:R-:W2:Y:S02]  /*9910*/  @!P0 SYNCS.PHASECHK.TRANS64 P0, [R0+URZ], R3 ;  /* 0x00000003000085a7 */ /* 0x000ea400080010ff */
[----:B--2---:R-:W-:Y:S05]  /*9920*/  @!P0 BRA `(.L_x_194) ;  /* 0xfffffffc00f08947 */ /* 0x004fea000383ffff */
[----:B------:R-:W-:Y:S05]  /*9930*/  BRA `(.L_x_195) ;  /* 0xffffff9400d47947 */ /* 0x000fea000383ffff */
.L_x_55:
[----:B---3--:R-:W-:-:S07]  /*9940*/  MOV R0, UR5 ;  /* 0x0000000500007c02 */ /* 0x008fce0008000f00 */
.L_x_196:
[----:B-1----:R1:W2:Y:S02]  /*9950*/  SYNCS.PHASECHK.TRANS64.TRYWAIT P0, [R0+URZ], R3 ;  /* 0x00000003000075a7 */ /* 0x0022a400080011ff */
[----:B--2---:R-:W-:Y:S05]  /*9960*/  @!P0 NANOSLEEP.SYNCS 0x989680 ;  /* 0x009896800000895d */ /* 0x004fea0003900000 */
[----:B------:R-:W2:Y:S02]  /*9970*/  @!P0 SYNCS.PHASECHK.TRANS64 P0, [R0+URZ], R3 ;  /* 0x00000003000085a7 */ /* 0x000ea400080010ff */
[----:B--2---:R-:W-:Y:S05]  /*9980*/  @!P0 BRA `(.L_x_196) ;  /* 0xfffffffc00f08947 */ /* 0x004fea000383ffff */
[----:B------:R-:W-:Y:S05]  /*9990*/  BRA `(.L_x_197) ;  /* 0xffffff9400e07947 */ /* 0x000fea000383ffff */
.L_x_56:
[----:B---3--:R-:W-:-:S07]  /*99a0*/  MOV R0, UR5 ;  /* 0x0000000500007c02 */ /* 0x008fce0008000f00 */
.L_x_198:
[----:B-1----:R1:W2:Y:S02]  /*99b0*/  SYNCS.PHASECHK.TRANS64.TRYWAIT P0, [R0+URZ], R3 ;  /* 0x00000003000075a7 */ /* 0x0022a400080011ff */
[----:B--2---:R-:W-:Y:S05]  /*99c0*/  @!P0 NANOSLEEP.SYNCS 0x989680 ;  /* 0x009896800000895d */ /* 0x004fea0003900000 */
[----:B------:R-:W2:Y:S02]  /*99d0*/  @!P0 SYNCS.PHASECHK.TRANS64 P0, [R0+URZ], R3 ;  /* 0x00000003000085a7 */ /* 0x000ea400080010ff */
[----:B--2---:R-:W-:Y:S05]  /*99e0*/  @!P0 BRA `(.L_x_198) ;  /* 0xfffffffc00f08947 */ /* 0x004fea000383ffff */
[----:B------:R-:W-:Y:S05]  /*99f0*/  BRA `(.L_x_199) ;  /* 0xffffff9400ec7947 */ /* 0x000fea000383ffff */
.L_x_57:
[----:B---3--:R-:W-:-:S07]  /*9a00*/  MOV R0, UR5 ;  /* 0x0000000500007c02 */ /* 0x008fce0008000f00 */
.L_x_200:
[----:B-1----:R1:W2:Y:S02]  /*9a10*/  SYNCS.PHASECHK.TRANS64.TRYWAIT P0, [R0+URZ], R3 ;  /* 0x00000003000075a7 */ /* 0x0022a400080011ff */
[----:B--2---:R-:W-:Y:S05]  /*9a20*/  @!P0 NANOSLEEP.SYNCS 0x989680 ;  /* 0x009896800000895d */ /* 0x004fea0003900000 */
[----:B------:R-:W2:Y:S02]  /*9a30*/  @!P0 SYNCS.PHASECHK.TRANS64 P0, [R0+URZ], R3 ;  /* 0x00000003000085a7 */ /* 0x000ea400080010ff */
[----:B--2---:R-:W-:Y:S05]  /*9a40*/  @!P0 BRA `(.L_x_200) ;  /* 0xfffffffc00f08947 */ /* 0x004fea000383ffff */
[----:B------:R-:W-:Y:S05]  /*9a50*/  BRA `(.L_x_201) ;  /* 0xffffff9400f87947 */ /* 0x000fea000383ffff */
.L_x_58:
[----:B---3--:R-:W-:-:S07]  /*9a60*/  MOV R0, UR5 ;  /* 0x0000000500007c02 */ /* 0x008fce0008000f00 */
.L_x_202:
[----:B-1----:R1:W2:Y:S02]  /*9a70*/  SYNCS.PHASECHK.TRANS64.TRYWAIT P0, [R0+URZ], R3 ;  /* 0x00000003000075a7 */ /* 0x0022a400080011ff */
[----:B--2---:R-:W-:Y:S05]  /*9a80*/  @!P0 NANOSLEEP.SYNCS 0x989680 ;  /* 0x009896800000895d */ /* 0x004fea0003900000 */
[----:B------:R-:W2:Y:S02]  /*9a90*/  @!P0 SYNCS.PHASECHK.TRANS64 P0, [R0+URZ], R3 ;  /* 0x00000003000085a7 */ /* 0x000ea400080010ff */
[----:B--2---:R-:W-:Y:S05]  /*9aa0*/  @!P0 BRA `(.L_x_202) ;  /* 0xfffffffc00f08947 */ /* 0x004fea000383ffff */
[----:B------:R-:W-:Y:S05]  /*9ab0*/  BRA `(.L_x_203) ;  /* 0xffffff9800047947 */ /* 0x000fea000383ffff */
.L_x_59:
[----:B---3--:R-:W-:-:S07]  /*9ac0*/  MOV R0, UR5 ;  /* 0x0000000500007c02 */ /* 0x008fce0008000f00 */
.L_x_204:
[----:B-1----:R1:W2:Y:S02]  /*9ad0*/  SYNCS.PHASECHK.TRANS64.TRYWAIT P0, [R0+URZ], R3 ;  /* 0x00000003000075a7 */ /* 0x0022a400080011ff */
[----:B--2---:R-:W-:Y:S05]  /*9ae0*/  @!P0 NANOSLEEP.SYNCS 0x989680 ;  /* 0x009896800000895d */ /* 0x004fea0003900000 */
[----:B------:R-:W2:Y:S02]  /*9af0*/  @!P0 SYNCS.PHASECHK.TRANS64 P0, [R0+URZ], R3 ;  /* 0x00000003000085a7 */ /* 0x000ea400080010ff */
[----:B--2---:R-:W-:Y:S05]  /*9b00*/  @!P0 BRA `(.L_x_204) ;  /* 0xfffffffc00f08947 */ /* 0x004fea000383ffff */
[----:B------:R-:W-:Y:S05]  /*9b10*/  BRA `(.L_x_205) ;  /* 0xffffff9800107947 */ /* 0x000fea000383ffff */
.L_x_60:
[----:B---3--:R-:W-:-:S07]  /*9b20*/  MOV R0, UR5 ;  /* 0x0000000500007c02 */ /* 0x008fce0008000f00 */
.L_x_206:
[----:B-1----:R1:W2:Y:S02]  /*9b30*/  SYNCS.PHASECHK.TRANS64.TRYWAIT P0, [R0+URZ], R3 ;  /* 0x00000003000075a7 */ /* 0x0022a400080011ff */
[----:B--2---:R-:W-:Y:S05]  /*9b40*/  @!P0 NANOSLEEP.SYNCS 0x989680 ;  /* 0x009896800000895d */ /* 0x004fea0003900000 */
[----:B------:R-:W2:Y:S02]  /*9b50*/  @!P0 SYNCS.PHASECHK.TRANS64 P0, [R0+URZ], R3 ;  /* 0x00000003000085a7 */ /* 0x000ea400080010ff */
[----:B--2---:R-:W-:Y:S05]  /*9b60*/  @!P0 BRA `(.L_x_206) ;  /* 0xfffffffc00f08947 */ /* 0x004fea000383ffff */
[----:B------:R-:W-:Y:S05]  /*9b70*/  BRA `(.L_x_207) ;  /* 0xffffff98001c7947 */ /* 0x000fea000383ffff */
.L_x_61:
[----:B---3--:R-:W-:-:S07]  /*9b80*/  MOV R0, UR5 ;  /* 0x0000000500007c02 */ /* 0x008fce0008000f00 */
.L_x_208:
[----:B-1----:R1:W2:Y:S02]  /*9b90*/  SYNCS.PHASECHK.TRANS64.TRYWAIT P0, [R0+URZ], R3 ;  /* 0x00000003000075a7 */ /* 0x0022a400080011ff */
[----:B--2---:R-:W-:Y:S05]  /*9ba0*/  @!P0 NANOSLEEP.SYNCS 0x989680 ;  /* 0x009896800000895d */ /* 0x004fea0003900000 */
[----:B------:R-:W2:Y:S02]  /*9bb0*/  @!P0 SYNCS.PHASECHK.TRANS64 P0, [R0+URZ], R3 ;  /* 0x00000003000085a7 */ /* 0x000ea400080010ff */
[----:B--2---:R-:W-:Y:S05]  /*9bc0*/  @!P0 BRA `(.L_x_208) ;  /* 0xfffffffc00f08947 */ /* 0x004fea000383ffff */
[----:B------:R-:W-:Y:S05]  /*9bd0*/  BRA `(.L_x_209) ;  /* 0xffffff9800287947 */ /* 0x000fea000383ffff */
.L_x_62:
[----:B---3--:R-:W-:-:S07]  /*9be0*/  MOV R0, UR5 ;  /* 0x0000000500007c02 */ /* 0x008fce0008000f00 */
.L_x_210:
[----:B-1----:R1:W2:Y:S02]  /*9bf0*/  SYNCS.PHASECHK.TRANS64.TRYWAIT P0, [R0+URZ], R3 ;  /* 0x00000003000075a7 */ /* 0x0022a400080011ff */
[----:B--2---:R-:W-:Y:S05]  /*9c00*/  @!P0 NANOSLEEP.SYNCS 0x989680 ;  /* 0x009896800000895d */ /* 0x004fea0003900000 */
[----:B------:R-:W2:Y:S02]  /*9c10*/  @!P0 SYNCS.PHASECHK.TRANS64 P0, [R0+URZ], R3 ;  /* 0x00000003000085a7 */ /* 0x000ea400080010ff */
[----:B--2---:R-:W-:Y:S05]  /*9c20*/  @!P0 BRA `(.L_x_210) ;  /* 0xfffffffc00f08947 */ /* 0x004fea000383ffff */
[----:B------:R-:W-:Y:S05]  /*9c30*/  BRA `(.L_x_211) ;  /* 0xffffff9800347947 */ /* 0x000fea000383ffff */
.L_x_63:
[----:B---3--:R-:W-:-:S07]  /*9c40*/  MOV R0, UR5 ;  /* 0x0000000500007c02 */ /* 0x008fce0008000f00 */
.L_x_212:
[----:B-1----:R1:W2:Y:S02]  /*9c50*/  SYNCS.PHASECHK.TRANS64.TRYWAIT P0, [R0+URZ], R3 ;  /* 0x00000003000075a7 */ /* 0x0022a400080011ff */
[----:B--2---:R-:W-:Y:S05]  /*9c60*/  @!P0 NANOSLEEP.SYNCS 0x989680 ;  /* 0x009896800000895d */ /* 0x004fea0003900000 */
[----:B------:R-:W2:Y:S02]  /*9c70*/  @!P0 SYNCS.PHASECHK.TRANS64 P0, [R0+URZ], R3 ;  /* 0x00000003000085a7 */ /* 0x000ea400080010ff */
[----:B--2---:R-:W-:Y:S05]  /*9c80*/  @!P0 BRA `(.L_x_212) ;  /* 0xfffffffc00f08947 */ /* 0x004fea000383ffff */
[----:B------:R-:W-:Y:S05]  /*9c90*/  BRA `(.L_x_213) ;  /* 0xffffff9800407947 */ /* 0x000fea000383ffff */
.L_x_64:
[----:B---3--:R-:W-:-:S07]  /*9ca0*/  MOV R0, UR5 ;  /* 0x0000000500007c02 */ /* 0x008fce0008000f00 */
.L_x_214:
[----:B-1----:R1:W2:Y:S02]  /*9cb0*/  SYNCS.PHASECHK.TRANS64.TRYWAIT P0, [R0+URZ], R3 ;  /* 0x00000003000075a7 */ /* 0x0022a400080011ff */
[----:B--2---:R-:W-:Y:S05]  /*9cc0*/  @!P0 NANOSLEEP.SYNCS 0x989680 ;  /* 0x009896800000895d */ /* 0x004fea0003900000 */
[----:B------:R-:W2:Y:S02]  /*9cd0*/  @!P0 SYNCS.PHASECHK.TRANS64 P0, [R0+URZ], R3 ;  /* 0x00000003000085a7 */ /* 0x000ea400080010ff */
[----:B--2---:R-:W-:Y:S05]  /*9ce0*/  @!P0 BRA `(.L_x_214) ;  /* 0xfffffffc00f08947 */ /* 0x004fea000383ffff */
[----:B------:R-:W-:Y:S05]  /*9cf0*/  BRA `(.L_x_215) ;  /* 0xffffff98004c7947 */ /* 0x000fea000383ffff */
.L_x_65:
[----:B---3--:R-:W-:-:S07]  /*9d00*/  MOV R0, UR5 ;  /* 0x0000000500007c02 */ /* 0x008fce0008000f00 */
.L_x_216:
[----:B-1----:R1:W2:Y:S02]  /*9d10*/  SYNCS.PHASECHK.TRANS64.TRYWAIT P0, [R0+URZ], R3 ;  /* 0x00000003000075a7 */ /* 0x0022a400080011ff */
[----:B--2---:R-:W-:Y:S05]  /*9d20*/  @!P0 NANOSLEEP.SYNCS 0x989680 ;  /* 0x009896800000895d */ /* 0x004fea0003900000 */
[----:B------:R-:W2:Y:S02]  /*9d30*/  @!P0 SYNCS.PHASECHK.TRANS64 P0, [R0+URZ], R3 ;  /* 0x00000003000085a7 */ /* 0x000ea400080010ff */
[----:B--2---:R-:W-:Y:S05]  /*9d40*/  @!P0 BRA `(.L_x_216) ;  /* 0xfffffffc00f08947 */ /* 0x004fea000383ffff */
[----:B------:R-:W-:Y:S05]  /*9d50*/  BRA `(.L_x_217) ;  /* 0xffffff9800587947 */ /* 0x000fea000383ffff */
.L_x_66:
[----:B---3--:R-:W-:-:S07]  /*9d60*/  MOV R0, UR5 ;  /* 0x0000000500007c02 */ /* 0x008fce0008000f00 */
.L_x_218:
[----:B-1----:R1:W2:Y:S02]  /*9d70*/  SYNCS.PHASECHK.TRANS64.TRYWAIT P0, [R0+URZ], R3 ;  /* 0x00000003000075a7 */ /* 0x0022a400080011ff */
[----:B--2---:R-:W-:Y:S05]  /*9d80*/  @!P0 NANOSLEEP.SYNCS 0x989680 ;  /* 0x009896800000895d */ /* 0x004fea0003900000 */
[----:B------:R-:W2:Y:S02]  /*9d90*/  @!P0 SYNCS.PHASECHK.TRANS64 P0, [R0+URZ], R3 ;  /* 0x00000003000085a7 */ /* 0x000ea400080010ff */
[----:B--2---:R-:W-:Y:S05]  /*9da0*/  @!P0 BRA `(.L_x_218) ;  /* 0xfffffffc00f08947 */ /* 0x004fea000383ffff */
[----:B------:R-:W-:Y:S05]  /*9db0*/  BRA `(.L_x_219) ;  /* 0xffffff9800647947 */ /* 0x000fea000383ffff */
.L_x_67:
[----:B---3--:R-:W-:-:S07]  /*9dc0*/  MOV R0, UR5 ;  /* 0x0000000500007c02 */ /* 0x008fce0008000f00 */
.L_x_220:
[----:B-1----:R1:W2:Y:S02]  /*9dd0*/  SYNCS.PHASECHK.TRANS64.TRYWAIT P0, [R0+URZ], R3 ;  /* 0x00000003000075a7 */ /* 0x0022a400080011ff */
[----:B--2---:R-:W-:Y:S05]  /*9de0*/  @!P0 NANOSLEEP.SYNCS 0x989680 ;  /* 0x009896800000895d */ /* 0x004fea0003900000 */
[----:B------:R-:W2:Y:S02]  /*9df0*/  @!P0 SYNCS.PHASECHK.TRANS64 P0, [R0+URZ], R3 ;  /* 0x00000003000085a7 */ /* 0x000ea400080010ff */
[----:B--2---:R-:W-:Y:S05]  /*9e00*/  @!P0 BRA `(.L_x_220) ;  /* 0xfffffffc00f08947 */ /* 0x004fea000383ffff */
[----:B------:R-:W-:Y:S05]  /*9e10*/  BRA `(.L_x_221) ;  /* 0xffffff9800707947 */ /* 0x000fea000383ffff */
.L_x_68:
[----:B---3--:R-:W-:-:S07]  /*9e20*/  MOV R0, UR5 ;  /* 0x0000000500007c02 */ /* 0x008fce0008000f00 */
.L_x_222:
[----:B-1----:R1:W2:Y:S02]  /*9e30*/  SYNCS.PHASECHK.TRANS64.TRYWAIT P0, [R0+URZ], R3 ;  /* 0x00000003000075a7 */ /* 0x0022a400080011ff */
[----:B--2---:R-:W-:Y:S05]  /*9e40*/  @!P0 NANOSLEEP.SYNCS 0x989680 ;  /* 0x009896800000895d */ /* 0x004fea0003900000 */
[----:B------:R-:W2:Y:S02]  /*9e50*/  @!P0 SYNCS.PHASECHK.TRANS64 P0, [R0+URZ], R3 ;  /* 0x00000003000085a7 */ /* 0x000ea400080010ff */
[----:B--2---:R-:W-:Y:S05]  /*9e60*/  @!P0 BRA `(.L_x_222) ;  /* 0xfffffffc00f08947 */ /* 0x004fea000383ffff */
[----:B------:R-:W-:Y:S05]  /*9e70*/  BRA `(.L_x_223) ;  /* 0xffffff98007c7947 */ /* 0x000fea000383ffff */
.L_x_69:
[----:B---3--:R-:W-:-:S07]  /*9e80*/  MOV R0, UR5 ;  /* 0x0000000500007c02 */ /* 0x008fce0008000f00 */
.L_x_224:
[----:B-1----:R1:W2:Y:S02]  /*9e90*/  SYNCS.PHASECHK.TRANS64.TRYWAIT P0, [R0+URZ], R3 ;  /* 0x00000003000075a7 */ /* 0x0022a400080011ff */
[----:B--2---:R-:W-:Y:S05]  /*9ea0*/  @!P0 NANOSLEEP.SYNCS 0x989680 ;  /* 0x009896800000895d */ /* 0x004fea0003900000 */
[----:B------:R-:W2:Y:S02]  /*9eb0*/  @!P0 SYNCS.PHASECHK.TRANS64 P0, [R0+URZ], R3 ;  /* 0x00000003000085a7 */ /* 0x000ea400080010ff */
[----:B--2---:R-:W-:Y:S05]  /*9ec0*/  @!P0 BRA `(.L_x_224) ;  /* 0xfffffffc00f08947 */ /* 0x004fea000383ffff */
[----:B------:R-:W-:Y:S05]  /*9ed0*/  BRA `(.L_x_225) ;  /* 0xffffff9800887947 */ /* 0x000fea000383ffff */
.L_x_70:
[----:B---3--:R-:W-:-:S07]  /*9ee0*/  MOV R0, UR5 ;  /* 0x0000000500007c02 */ /* 0x008fce0008000f00 */
.L_x_226:
[----:B-1----:R1:W2:Y:S02]  /*9ef0*/  SYNCS.PHASECHK.TRANS64.TRYWAIT P0, [R0+URZ], R3 ;  /* 0x00000003000075a7 */ /* 0x0022a400080011ff */
[----:B--2---:R-:W-:Y:S05]  /*9f00*/  @!P0 NANOSLEEP.SYNCS 0x989680 ;  /* 0x009896800000895d */ /* 0x004fea0003900000 */
[----:B------:R-:W2:Y:S02]  /*9f10*/  @!P0 SYNCS.PHASECHK.TRANS64 P0, [R0+URZ], R3 ;  /* 0x00000003000085a7 */ /* 0x000ea400080010ff */
[----:B--2---:R-:W-:Y:S05]  /*9f20*/  @!P0 BRA `(.L_x_226) ;  /* 0xfffffffc00f08947 */ /* 0x004fea000383ffff */
[----:B------:R-:W-:Y:S05]  /*9f30*/  BRA `(.L_x_227) ;  /* 0xffffff9800947947 */ /* 0x000fea000383ffff */
.L_x_71:
[----:B---3--:R-:W-:-:S07]  /*9f40*/  MOV R0, UR5 ;  /* 0x0000000500007c02 */ /* 0x008fce0008000f00 */
.L_x_228:
[----:B-1----:R1:W2:Y:S02]  /*9f50*/  SYNCS.PHASECHK.TRANS64.TRYWAIT P0, [R0+URZ], R3 ;  /* 0x00000003000075a7 */ /* 0x0022a400080011ff */
[----:B--2---:R-:W-:Y:S05]  /*9f60*/  @!P0 NANOSLEEP.SYNCS 0x989680 ;  /* 0x009896800000895d */ /* 0x004fea0003900000 */
[----:B------:R-:W2:Y:S02]  /*9f70*/  @!P0 SYNCS.PHASECHK.TRANS64 P0, [R0+URZ], R3 ;  /* 0x00000003000085a7 */ /* 0x000ea400080010ff */
[----:B--2---:R-:W-:Y:S05]  /*9f80*/  @!P0 BRA `(.L_x_228) ;  /* 0xfffffffc00f08947 */ /* 0x004fea000383ffff */
[----:B------:R-:W-:Y:S05]  /*9f90*/  BRA `(.L_x_229) ;  /* 0xffffff9800a07947 */ /* 0x000fea000383ffff */
.L_x_72:
[----:B---3--:R-:W-:-:S07]  /*9fa0*/  MOV R0, UR5 ;  /* 0x0000000500007c02 */ /* 0x008fce0008000f00 */
.L_x_230:
[----:B-1----:R1:W2:Y:S02]  /*9fb0*/  SYNCS.PHASECHK.TRANS64.TRYWAIT P0, [R0+URZ], R3 ;  /* 0x00000003000075a7 */ /* 0x0022a400080011ff */
[----:B--2---:R-:W-:Y:S05]  /*9fc0*/  @!P0 NANOSLEEP.SYNCS 0x989680 ;  /* 0x009896800000895d */ /* 0x004fea0003900000 */
[----:B------:R-:W2:Y:S02]  /*9fd0*/  @!P0 SYNCS.PHASECHK.TRANS64 P0, [R0+URZ], R3 ;  /* 0x00000003000085a7 */ /* 0x000ea400080010ff */
[----:B--2---:R-:W-:Y:S05]  /*9fe0*/  @!P0 BRA `(.L_x_230) ;  /* 0xfffffffc00f08947 */ /* 0x004fea000383ffff */
[----:B------:R-:W-:Y:S05]  /*9ff0*/  BRA `(.L_x_231) ;  /* 0xffffff9800ac7947 */ /* 0x000fea000383ffff */
.L_x_73:
[----:B---3--:R-:W-:-:S07]  /*a000*/  MOV R0, UR5 ;  /* 0x0000000500007c02 */ /* 0x008fce0008000f00 */
.L_x_232:
[----:B-1----:R1:W2:Y:S02]  /*a010*/  SYNCS.PHASECHK.TRANS64.TRYWAIT P0, [R0+URZ], R3 ;  /* 0x00000003000075a7 */ /* 0x0022a400080011ff */
[----:B--2---:R-:W-:Y:S05]  /*a020*/  @!P0 NANOSLEEP.SYNCS 0x989680 ;  /* 0x009896800000895d */ /* 0x004fea0003900000 */
[----:B------:R-:W2:Y:S02]  /*a030*/  @!P0 SYNCS.PHASECHK.TRANS64 P0, [R0+URZ], R3 ;  /* 0x00000003000085a7 */ /* 0x000ea400080010ff */
[----:B--2---:R-:W-:Y:S05]  /*a040*/  @!P0 BRA `(.L_x_232) ;  /* 0xfffffffc00f08947 */ /* 0x004fea000383ffff */
[----:B------:R-:W-:Y:S05]  /*a050*/  BRA `(.L_x_233) ;  /* 0xffffff9800b87947 */ /* 0x000fea000383ffff */
.L_x_74:
[----:B---3--:R-:W-:-:S07]  /*a060*/  MOV R0, UR5 ;  /* 0x0000000500007c02 */ /* 0x008fce0008000f00 */
.L_x_234:
[----:B-1----:R1:W2:Y:S02]  /*a070*/  SYNCS.PHASECHK.TRANS64.TRYWAIT P0, [R0+URZ], R3 ;  /* 0x00000003000075a7 */ /* 0x0022a400080011ff */
[----:B--2---:R-:W-:Y:S05]  /*a080*/  @!P0 NANOSLEEP.SYNCS 0x989680 ;  /* 0x009896800000895d */ /* 0x004fea0003900000 */
[----:B------:R-:W2:Y:S02]  /*a090*/  @!P0 SYNCS.PHASECHK.TRANS64 P0, [R0+URZ], R3 ;  /* 0x00000003000085a7 */ /* 0x000ea400080010ff */
[----:B--2---:R-:W-:Y:S05]  /*a0a0*/  @!P0 BRA `(.L_x_234) ;  /* 0xfffffffc00f08947 */ /* 0x004fea000383ffff */
[----:B------:R-:W-:Y:S05]  /*a0b0*/  BRA `(.L_x_235) ;  /* 0xffffff9800c47947 */ /* 0x000fea000383ffff */
.L_x_75:
[----:B---3--:R-:W-:-:S07]  /*a0c0*/  MOV R0, UR5 ;  /* 0x0000000500007c02 */ /* 0x008fce0008000f00 */
.L_x_236:
[----:B-1----:R1:W2:Y:S02]  /*a0d0*/  SYNCS.PHASECHK.TRANS64.TRYWAIT P0, [R0+URZ], R3 ;  /* 0x00000003000075a7 */ /* 0x0022a400080011ff */
[----:B--2---:R-:W-:Y:S05]  /*a0e0*/  @!P0 NANOSLEEP.SYNCS 0x989680 ;  /* 0x009896800000895d */ /* 0x004fea0003900000 */
[----:B------:R-:W2:Y:S02]  /*a0f0*/  @!P0 SYNCS.PHASECHK.TRANS64 P0, [R0+URZ], R3 ;  /* 0x00000003000085a7 */ /* 0x000ea400080010ff */
[----:B--2---:R-:W-:Y:S05]  /*a100*/  @!P0 BRA `(.L_x_236) ;  /* 0xfffffffc00f08947 */ /* 0x004fea000383ffff */
[----:B------:R-:W-:Y:S05]  /*a110*/  BRA `(.L_x_237) ;  /* 0xffffff9800d07947 */ /* 0x000fea000383ffff */
.L_x_76:
[----:B---3--:R-:W-:-:S07]  /*a120*/  MOV R0, UR5 ;  /* 0x0000000500007c02 */ /* 0x008fce0008000f00 */
.L_x_238:
[----:B-1----:R1:W2:Y:S02]  /*a130*/  SYNCS.PHASECHK.TRANS64.TRYWAIT P0, [R0+URZ], R3 ;  /* 0x00000003000075a7 */ /* 0x0022a400080011ff */
[----:B--2---:R-:W-:Y:S05]  /*a140*/  @!P0 NANOSLEEP.SYNCS 0x989680 ;  /* 0x009896800000895d */ /* 0x004fea0003900000 */
[----:B------:R-:W2:Y:S02]  /*a150*/  @!P0 SYNCS.PHASECHK.TRANS64 P0, [R0+URZ], R3 ;  /* 0x00000003000085a7 */ /* 0x000ea400080010ff */
[----:B--2---:R-:W-:Y:S05]  /*a160*/  @!P0 BRA `(.L_x_238) ;  /* 0xfffffffc00f08947 */ /* 0x004fea000383ffff */
[----:B------:R-:W-:Y:S05]  /*a170*/  BRA `(.L_x_239) ;  /* 0xffffff9800dc7947 */ /* 0x000fea000383ffff */
.L_x_77:
[----:B---3--:R-:W-:-:S07]  /*a180*/  MOV R0, UR5 ;  /* 0x0000000500007c02 */ /* 0x008fce0008000f00 */
.L_x_240:
[----:B-1----:R1:W2:Y:S02]  /*a190*/  SYNCS.PHASECHK.TRANS64.TRYWAIT P0, [R0+URZ], R3 ;  /* 0x00000003000075a7 */ /* 0x0022a400080011ff */
[----:B--2---:R-:W-:Y:S05]  /*a1a0*/  @!P0 NANOSLEEP.SYNCS 0x989680 ;  /* 0x009896800000895d */ /* 0x004fea0003900000 */
[----:B------:R-:W2:Y:S02]  /*a1b0*/  @!P0 SYNCS.PHASECHK.TRANS64 P0, [R0+URZ], R3 ;  /* 0x00000003000085a7 */ /* 0x000ea400080010ff */
[----:B--2---:R-:W-:Y:S05]  /*a1c0*/  @!P0 BRA `(.L_x_240) ;  /* 0xfffffffc00f08947 */ /* 0x004fea000383ffff */
[----:B------:R-:W-:Y:S05]  /*a1d0*/  BRA `(.L_x_241) ;  /* 0xffffff9800e87947 */ /* 0x000fea000383ffff */
.L_x_78:
[----:B---3--:R-:W-:-:S07]  /*a1e0*/  MOV R0, UR5 ;  /* 0x0000000500007c02 */ /* 0x008fce0008000f00 */
.L_x_242:
[----:B-1----:R1:W2:Y:S02]  /*a1f0*/  SYNCS.PHASECHK.TRANS64.TRYWAIT P0, [R0+URZ], R3 ;  /* 0x00000003000075a7 */ /* 0x0022a400080011ff */
[----:B--2---:R-:W-:Y:S05]  /*a200*/  @!P0 NANOSLEEP.SYNCS 0x989680 ;  /* 0x009896800000895d */ /* 0x004fea0003900000 */
[----:B------:R-:W2:Y:S02]  /*a210*/  @!P0 SYNCS.PHASECHK.TRANS64 P0, [R0+URZ], R3 ;  /* 0x00000003000085a7 */ /* 0x000ea400080010ff */
[----:B--2---:R-:W-:Y:S05]  /*a220*/  @!P0 BRA `(.L_x_242) ;  /* 0xfffffffc00f08947 */ /* 0x004fea000383ffff */
[----:B------:R-:W-:Y:S05]  /*a230*/  BRA `(.L_x_243) ;  /* 0xffffff9800f47947 */ /* 0x000fea000383ffff */
.L_x_79:
[----:B---3--:R-:W-:-:S07]  /*a240*/  MOV R0, UR5 ;  /* 0x0000000500007c02 */ /* 0x008fce0008000f00 */
.L_x_244:
[----:B-1----:R1:W2:Y:S02]  /*a250*/  SYNCS.PHASECHK.TRANS64.TRYWAIT P0, [R0+URZ], R3 ;  /* 0x00000003000075a7 */ /* 0x0022a400080011ff */
[----:B--2---:R-:W-:Y:S05]  /*a260*/  @!P0 NANOSLEEP.SYNCS 0x989680 ;  /* 0x009896800000895d */ /* 0x004fea0003900000 */
[----:B------:R-:W2:Y:S02]  /*a270*/  @!P0 SYNCS.PHASECHK.TRANS64 P0, [R0+URZ], R3 ;  /* 0x00000003000085a7 */ /* 0x000ea400080010ff */
[----:B--2---:R-:W-:Y:S05]  /*a280*/  @!P0 BRA `(.L_x_244) ;  /* 0xfffffffc00f08947 */ /* 0x004fea000383ffff */
[----:B------:R-:W-:Y:S05]  /*a290*/  BRA `(.L_x_245) ;  /* 0xffffff9c00007947 */ /* 0x000fea000383ffff */
.L_x_80:
[----:B---3--:R-:W-:-:S07]  /*a2a0*/  MOV R0, UR5 ;  /* 0x0000000500007c02 */ /* 0x008fce0008000f00 */
.L_x_246:
[----:B-1----:R1:W2:Y:S02]  /*a2b0*/  SYNCS.PHASECHK.TRANS64.TRYWAIT P0, [R0+URZ], R3 ;  /* 0x00000003000075a7 */ /* 0x0022a400080011ff */
[----:B--2---:R-:W-:Y:S05]  /*a2c0*/  @!P0 NANOSLEEP.SYNCS 0x989680 ;  /* 0x009896800000895d */ /* 0x004fea0003900000 */
[----:B------:R-:W2:Y:S02]  /*a2d0*/  @!P0 SYNCS.PHASECHK.TRANS64 P0, [R0+URZ], R3 ;  /* 0x00000003000085a7 */ /* 0x000ea400080010ff */
[----:B--2---:R-:W-:Y:S05]  /*a2e0*/  @!P0 BRA `(.L_x_246) ;  /* 0xfffffffc00f08947 */ /* 0x004fea000383ffff */
[----:B------:R-:W-:Y:S05]  /*a2f0*/  BRA `(.L_x_247) ;  /* 0xffffff9c000c7947 */ /* 0x000fea000383ffff */
.L_x_81:
[----:B---3--:R-:W-:-:S07]  /*a300*/  MOV R0, UR5 ;  /* 0x0000000500007c02 */ /* 0x008fce0008000f00 */
.L_x_248:
[----:B-1----:R1:W2:Y:S02]  /*a310*/  SYNCS.PHASECHK.TRANS64.TRYWAIT P0, [R0+URZ], R3 ;  /* 0x00000003000075a7 */ /* 0x0022a400080011ff */
[----:B--2---:R-:W-:Y:S05]  /*a320*/  @!P0 NANOSLEEP.SYNCS 0x989680 ;  /* 0x009896800000895d */ /* 0x004fea0003900000 */
[----:B------:R-:W2:Y:S02]  /*a330*/  @!P0 SYNCS.PHASECHK.TRANS64 P0, [R0+URZ], R3 ;  /* 0x00000003000085a7 */ /* 0x000ea400080010ff */
[----:B--2---:R-:W-:Y:S05]  /*a340*/  @!P0 BRA `(.L_x_248) ;  /* 0xfffffffc00f08947 */ /* 0x004fea000383ffff */
[----:B------:R-:W-:Y:S05]  /*a350*/  BRA `(.L_x_249) ;  /* 0xffffff9c00187947 */ /* 0x000fea000383ffff */
.L_x_82:
[----:B---3--:R-:W-:-:S07]  /*a360*/  MOV R0, UR5 ;  /* 0x0000000500007c02 */ /* 0x008fce0008000f00 */
.L_x_250:
[----:B-1----:R1:W2:Y:S02]  /*a370*/  SYNCS.PHASECHK.TRANS64.TRYWAIT P0, [R0+URZ], R3 ;  /* 0x00000003000075a7 */ /* 0x0022a400080011ff */
[----:B--2---:R-:W-:Y:S05]  /*a380*/  @!P0 NANOSLEEP.SYNCS 0x989680 ;  /* 0x009896800000895d */ /* 0x004fea0003900000 */
[----:B------:R-:W2:Y:S02]  /*a390*/  @!P0 SYNCS.PHASECHK.TRANS64 P0, [R0+URZ], R3 ;  /* 0x00000003000085a7 */ /* 0x000ea400080010ff */
[----:B--2---:R-:W-:Y:S05]  /*a3a0*/  @!P0 BRA `(.L_x_250) ;  /* 0xfffffffc00f08947 */ /* 0x004fea000383ffff */
[----:B------:R-:W-:Y:S05]  /*a3b0*/  BRA `(.L_x_251) ;  /* 0xffffff9c00247947 */ /* 0x000fea000383ffff */
.L_x_85:
[----:B-1----:R1:W2:Y:S02]  /*a3c0*/  SYNCS.PHASECHK.TRANS64.TRYWAIT P0, [R0+URZ+0x320], R4 ;  /* 0x00032004000075a7 */ /* 0x0022a400080011ff */
[----:B--2---:R-:W-:Y:S05]  /*a3d0*/  @!P0 NANOSLEEP.SYNCS 0x989680 ;  /* 0x009896800000895d */ /* 0x004fea0003900000 */
[----:B------:R-:W2:Y:S02]  /*a3e0*/  @!P0 SYNCS.PHASECHK.TRANS64 P0, [R0+URZ+0x320], R4 ;  /* 0x00032004000085a7 */ /* 0x000ea400080010ff */
[----:B--2---:R-:W-:Y:S05]  /*a3f0*/  @!P0 BRA `(.L_x_85) ;  /* 0xfffffffc00f08947 */ /* 0x004fea000383ffff */
[----:B------:R-:W-:Y:S05]  /*a400*/  BRA `(.L_x_252) ;  /* 0xffffff9c00847947 */ /* 0x000fea000383ffff */
.L_x_86:
[----:B------:R-:W-:-:S07]  /*a410*/  MOV R0, UR5 ;  /* 0x0000000500007c02 */ /* 0x000fce0008000f00 */
.L_x_253:
[----:B-1----:R1:W2:Y:S02]  /*a420*/  SYNCS.PHASECHK.TRANS64.TRYWAIT P0, [R0+URZ+0x2d0], R5 ;  /* 0x0002d005000075a7 */ /* 0x0022a400080011ff */
[----:B--2---:R-:W-:Y:S05]  /*a430*/  @!P0 NANOSLEEP.SYNCS 0x989680 ;  /* 0x009896800000895d */ /* 0x004fea0003900000 */
[----:B------:R-:W2:Y:S02]  /*a440*/  @!P0 SYNCS.PHASECHK.TRANS64 P0, [R0+URZ+0x2d0], R5 ;  /* 0x0002d005000085a7 */ /* 0x000ea400080010ff */
[----:B--2---:R-:W-:Y:S05]  /*a450*/  @!P0 BRA `(.L_x_253) ;  /* 0xfffffffc00f08947 */ /* 0x004fea000383ffff */
[----:B------:R-:W-:Y:S05]  /*a460*/  BRA `(.L_x_254) ;  /* 0xffffff9c00947947 */ /* 0x000fea000383ffff */
.L_x_87:
[----:B-1----:R1:W2:Y:S02]  /*a470*/  SYNCS.PHASECHK.TRANS64.TRYWAIT P1, [R0+URZ+0x2c0], R4 ;  /* 0x0002c004000075a7 */ /* 0x0022a400080211ff */
[----:B--2---:R-:W-:Y:S05]  /*a480*/  @!P1 NANOSLEEP.SYNCS 0x989680 ;  /* 0x009896800000995d */ /* 0x004fea0003900000 */
[----:B------:R-:W2:Y:S02]  /*a490*/  @!P1 SYNCS.PHASECHK.TRANS64 P1, [R0+URZ+0x2c0], R4 ;  /* 0x0002c004000095a7 */ /* 0x000ea400080210ff */
[----:B--2---:R-:W-:Y:S05]  /*a4a0*/  @!P1 BRA `(.L_x_87) ;  /* 0xfffffffc00f09947 */ /* 0x004fea000383ffff */
[----:B------:R-:W-:Y:S05]  /*a4b0*/  BRA `(.L_x_255) ;  /* 0xffffff9c00c47947 */ /* 0x000fea000383ffff */
.L_x_90:
[----:B------:R-:W-:-:S07]  /*a4c0*/  MOV R0, UR5 ;  /* 0x0000000500007c02 */ /* 0x000fce0008000f00 */
.L_x_256:
[----:B-1----:R1:W2:Y:S02]  /*a4d0*/  SYNCS.PHASECHK.TRANS64.TRYWAIT P0, [R0+URZ+0x2d0], R2 ;  /* 0x0002d002000075a7 */ /* 0x0022a400080011ff */
[----:B--2---:R-:W-:Y:S05]  /*a4e0*/  @!P0 NANOSLEEP.SYNCS 0x989680 ;  /* 0x009896800000895d */ /* 0x004fea0003900000 */
[----:B------:R-:W2:Y:S02]  /*a4f0*/  @!P0 SYNCS.PHASECHK.TRANS64 P0, [R0+URZ+0x2d0], R2 ;  /* 0x0002d002000085a7 */ /* 0x000ea400080010ff */
[----:B--2---:R-:W-:Y:S05]  /*a500*/  @!P0 BRA `(.L_x_256) ;  /* 0xfffffffc00f08947 */ /* 0x004fea000383ffff */
[----:B------:R-:W-:Y:S05]  /*a510*/  BRA `(.L_x_89) ;  /* 0xffffffa000187947 */ /* 0x000fea000383ffff */
.L_x_99:
[----:B-1----:R-:W-:-:S04]  /*a520*/  MOV R4, UR6 ;  /* 0x0000000600047c02 */ /* 0x002fc80008000f00 */
[----:B------:R1:W2:Y:S03]  /*a530*/  SYNCS.PHASECHK.TRANS64.TRYWAIT P0, [R4+URZ+0x8], R5 ;  /* 0x00000805040075a7 */ /* 0x0002a600080011ff */
[----:B--2---:R-:W-:Y:S05]  /*a540*/  @!P0 NANOSLEEP.SYNCS 0x989680 ;  /* 0x009896800000895d */ /* 0x004fea0003900000 */
[----:B------:R-:W2:Y:S02]  /*a550*/  @!P0 SYNCS.PHASECHK.TRANS64 P0, [R4+URZ+0x8], R5 ;  /* 0x00000805040085a7 */ /* 0x000ea400080010ff */
[----:B--2---:R-:W-:Y:S05]  /*a560*/  @!P0 BRA `(.L_x_99) ;  /* 0xfffffffc00ec8947 */ /* 0x004fea000383ffff */
[----:B------:R-:W-:Y:S05]  /*a570*/  BRA `(.L_x_98) ;  /* 0xffffffa000cc7947 */ /* 0x000fea000383ffff */
.L_x_101:
[----:B------:R-:W-:Y:S01]  /*a580*/  BSSY B0, `(.L_x_257) ;  /* 0x0000006000007945 */ /* 0x000fe20003800000 */
[----:B------:R-:W-:-:S07]  /*a590*/  MOV R15, 0xffffffff ;  /* 0xffffffff000f7802 */ /* 0x000fce0000000f00 */
[----:B-1---5:R-:W-:Y:S05]  /*a5a0*/  WARPSYNC.COLLECTIVE R15, `(.L_x_258) ;  /* 0x000000000f0c7348 */ /* 0x022fea0003c00000 */
[----:B------:R-:W-:Y:S02]  /*a5b0*/  ELECT P6, UR79, PT ;  /* 0x00000000004f782f */ /* 0x000fe400038c0000 */
[----:B------:R-:W-:Y:S01]  /*a5c0*/  MOV R14, UR79 ;  /* 0x0000004f000e7c02 */ /* 0x000fe20008000f00 */
[----:B-1---5:R-:W-:Y:S10]  /*a5d0*/  ENDCOLLECTIVE ;  /* 0x000000000000791b */ /* 0x022ff40003800000 */
.L_x_258:
[----:B------:R-:W-:Y:S05]  /*a5e0*/  BSYNC B0 ;  /* 0x0000000000007941 */ /* 0x000fea0003800000 */
.L_x_257:
[----:B------:R-:W-:Y:S05]  /*a5f0*/  BRA `(.L_x_259) ;  /* 0xffffffa000fc7947 */ /* 0x000fea000383ffff */
.L_x_103:
[----:B-1----:R-:W-:-:S04]  /*a600*/  MOV R2, UR6 ;  /* 0x0000000600027c02 */ /* 0x002fc80008000f00 */
[----:B------:R1:W2:Y:S03]  /*a610*/  SYNCS.PHASECHK.TRANS64.TRYWAIT P0, [R2+URZ+0x8], R3 ;  /* 0x00000803020075a7 */ /* 0x0002a600080011ff */
[----:B--2---:R-:W-:Y:S05]  /*a620*/  @!P0 NANOSLEEP.SYNCS 0x989680 ;  /* 0x009896800000895d */ /* 0x004fea0003900000 */
[----:B------:R-:W2:Y:S02]  /*a630*/  @!P0 SYNCS.PHASECHK.TRANS64 P0, [R2+URZ+0x8], R3 ;  /* 0x00000803020085a7 */ /* 0x000ea400080010ff */
[----:B--2---:R-:W-:Y:S05]  /*a640*/  @!P0 BRA `(.L_x_103) ;  /* 0xfffffffc00ec8947 */ /* 0x004fea000383ffff */
[----:B------:R-:W-:Y:S05]  /*a650*/  BRA `(.L_x_102) ;  /* 0xffffffa400007947 */ /* 0x000fea000383ffff */
.L_x_104:
[----:B-1----:R1:W2:Y:S02]  /*a660*/  SYNCS.PHASECHK.TRANS64.TRYWAIT P0, [R0+URZ+0x2c0], R4 ;  /* 0x0002c004000075a7 */ /* 0x0022a400080011ff */
[----:B--2---:R-:W-:Y:S05]  /*a670*/  @!P0 NANOSLEEP.SYNCS 0x989680 ;  /* 0x009896800000895d */ /* 0x004fea0003900000 */
[----:B------:R-:W2:Y:S02]  /*a680*/  @!P0 SYNCS.PHASECHK.TRANS64 P0, [R0+URZ+0x2c0], R4 ;  /* 0x0002c004000085a7 */ /* 0x000ea400080010ff */
[----:B--2---:R-:W-:Y:S05]  /*a690*/  @!P0 BRA `(.L_x_104) ;  /* 0xfffffffc00f08947 */ /* 0x004fea000383ffff */
[----:B------:R-:W-:Y:S05]  /*a6a0*/  BRA `(.L_x_260) ;  /* 0xffffffa400d47947 */ /* 0x000fea000383ffff */
.L_x_106:
[----:B------:R-:W-:-:S07]  /*a6b0*/  MOV R0, UR11 ;  /* 0x0000000b00007c02 */ /* 0x000fce0008000f00 */
.L_x_261:
[----:B-1----:R1:W2:Y:S02]  /*a6c0*/  SYNCS.PHASECHK.TRANS64.TRYWAIT P0, [R0+URZ+0x300], R4 ;  /* 0x00030004000075a7 */ /* 0x0022a400080011ff */
[----:B--2---:R-:W-:Y:S05]  /*a6d0*/  @!P0 NANOSLEEP.SYNCS 0x989680 ;  /* 0x009896800000895d */ /* 0x004fea0003900000 */
[----:B------:R-:W2:Y:S02]  /*a6e0*/  @!P0 SYNCS.PHASECHK.TRANS64 P0, [R0+URZ+0x300], R4 ;  /* 0x00030004000085a7 */ /* 0x000ea400080010ff */
[----:B--2---:R-:W-:Y:S05]  /*a6f0*/  @!P0 BRA `(.L_x_261) ;  /* 0xfffffffc00f08947 */ /* 0x004fea000383ffff */
[----:B------:R-:W-:Y:S05]  /*a700*/  BRA `(.L_x_262) ;  /* 0xffffffa8001c7947 */ /* 0x000fea000383ffff */
.L_x_109:
[----:B------:R-:W-:Y:S07]  /*a710*/  MOV R0, UR9 ;  /* 0x0000000900007c02 */ /* 0x000fee0008000f00 */
.L_x_263:
[----:B-1----:R1:W2:Y:S02]  /*a720*/  SYNCS.PHASECHK.TRANS64.TRYWAIT P0, [R0+URZ], R4 ;  /* 0x00000004000075a7 */ /* 0x0022a400080011ff */
[----:B--2---:R-:W-:Y:S05]  /*a730*/  @!P0 NANOSLEEP.SYNCS 0x989680 ;  /* 0x009896800000895d */ /* 0x004fea0003900000 */
[----:B------:R-:W2:Y:S02]  /*a740*/  @!P0 SYNCS.PHASECHK.TRANS64 P0, [R0+URZ], R4 ;  /* 0x00000004000085a7 */ /* 0x000ea400080010ff */
[----:B--2---:R-:W-:Y:S05]  /*a750*/  @!P0 BRA `(.L_x_263) ;  /* 0xfffffffc00f08947 */ /* 0x004fea000383ffff */
[----:B------:R-:W-:Y:S05]  /*a760*/  BRA `(.L_x_108) ;  /* 0xffffffa800347947 */ /* 0x000fea000383ffff */
.L_x_113:
[----:B-1----:R-:W-:-:S07]  /*a770*/  MOV R0, UR7 ;  /* 0x0000000700007c02 */ /* 0x002fce0008000f00 */
.L_x_264:
[----:B-1----:R1:W2:Y:S02]  /*a780*/  SYNCS.PHASECHK.TRANS64.TRYWAIT P0, [R0+URZ], R2 ;  /* 0x00000002000075a7 */ /* 0x0022a400080011ff */
[----:B--2---:R-:W-:Y:S05]  /*a790*/  @!P0 NANOSLEEP.SYNCS 0x989680 ;  /* 0x009896800000895d */ /* 0x004fea0003900000 */
[----:B------:R-:W2:Y:S02]  /*a7a0*/  @!P0 SYNCS.PHASECHK.TRANS64 P0, [R0+URZ], R2 ;  /* 0x00000002000085a7 */ /* 0x000ea400080010ff */
[----:B--2---:R-:W-:Y:S05]  /*a7b0*/  @!P0 BRA `(.L_x_264) ;  /* 0xfffffffc00f08947 */ /* 0x004fea000383ffff */
[----:B------:R-:W-:Y:S05]  /*a7c0*/  BRA `(.L_x_265) ;  /* 0xffffffa800ec7947 */ /* 0x000fea000383ffff */
.L_x_114:
[----:B------:R-:W-:-:S07]  /*a7d0*/  MOV R0, UR7 ;  /* 0x0000000700007c02 */ /* 0x000fce0008000f00 */
.L_x_266:
[----:B-1----:R1:W2:Y:S02]  /*a7e0*/  SYNCS.PHASECHK.TRANS64.TRYWAIT P0, [R0+URZ], R3 ;  /* 0x00000003000075a7 */ /* 0x0022a400080011ff */
[----:B--2---:R-:W-:Y:S05]  /*a7f0*/  @!P0 NANOSLEEP.SYNCS 0x989680 ;  /* 0x009896800000895d */ /* 0x004fea0003900000 */
[----:B------:R-:W2:Y:S02]  /*a800*/  @!P0 SYNCS.PHASECHK.TRANS64 P0, [R0+URZ], R3 ;  /* 0x00000003000085a7 */ /* 0x000ea400080010ff */
[----:B--2---:R-:W-:Y:S05]  /*a810*/  @!P0 BRA `(.L_x_266) ;  /* 0xfffffffc00f08947 */ /* 0x004fea000383ffff */
[----:B------:R-:W-:Y:S05]  /*a820*/  BRA `(.L_x_267) ;  /* 0xffffffa800f87947 */ /* 0x000fea000383ffff */
.L_x_115:
[----:B------:R-:W-:-:S07]  /*a830*/  MOV R0, UR7 ;  /* 0x0000000700007c02 */ /* 0x000fce0008000f00 */
.L_x_268:
[----:B-1----:R1:W2:Y:S02]  /*a840*/  SYNCS.PHASECHK.TRANS64.TRYWAIT P0, [R0+URZ], R3 ;  /* 0x00000003000075a7 */ /* 0x0022a400080011ff */
[----:B--2---:R-:W-:Y:S05]  /*a850*/  @!P0 NANOSLEEP.SYNCS 0x989680 ;  /* 0x009896800000895d */ /* 0x004fea0003900000 */
[----:B------:R-:W2:Y:S02]  /*a860*/  @!P0 SYNCS.PHASECHK.TRANS64 P0, [R0+URZ], R3 ;  /* 0x00000003000085a7 */ /* 0x000ea400080010ff */
[----:B--2---:R-:W-:Y:S05]  /*a870*/  @!P0 BRA `(.L_x_268) ;  /* 0xfffffffc00f08947 */ /* 0x004fea000383ffff */
[----:B------:R-:W-:Y:S05]  /*a880*/  BRA `(.L_x_269) ;  /* 0xffffffac00047947 */ /* 0x000fea000383ffff */
.L_x_118:
[----:B------:R-:W-:-:S07]  /*a890*/  MOV R0, UR8 ;  /* 0x0000000800007c02 */ /* 0x000fce0008000f00 */
.L_x_270:
[----:B-1----:R1:W2:Y:S02]  /*a8a0*/  SYNCS.PHASECHK.TRANS64.TRYWAIT P1, [R0+URZ+0x340], R2 ;  /* 0x00034002000075a7 */ /* 0x0022a400080211ff */
[----:B--2---:R-:W-:Y:S05]  /*a8b0*/  @!P1 NANOSLEEP.SYNCS 0x989680 ;  /* 0x009896800000995d */ /* 0x004fea0003900000 */
[----:B------:R-:W2:Y:S02]  /*a8c0*/  @!P1 SYNCS.PHASECHK.TRANS64 P1, [R0+URZ+0x340], R2 ;  /* 0x00034002000095a7 */ /* 0x000ea400080210ff */
[----:B--2---:R-:W-:Y:S05]  /*a8d0*/  @!P1 BRA `(.L_x_270) ;  /* 0xfffffffc00f09947 */ /* 0x004fea000383ffff */
[----:B------:R-:W-:Y:S05]  /*a8e0*/  BRA `(.L_x_271) ;  /* 0xffffffac00507947 */ /* 0x000fea000383ffff */
.L_x_123:
[----:B--2---:R2:W4:Y:S02]  /*a8f0*/  SYNCS.PHASECHK.TRANS64.TRYWAIT P0, [R0+URZ+0x2c0], R2 ;  /* 0x0002c002000075a7 */ /* 0x00452400080011ff */
[----:B----4-:R-:W-:Y:S05]  /*a900*/  @!P0 NANOSLEEP.SYNCS 0x989680 ;  /* 0x009896800000895d */ /* 0x010fea0003900000 */
[----:B------:R-:W4:Y:S02]  /*a910*/  @!P0 SYNCS.PHASECHK.TRANS64 P0, [R0+URZ+0x2c0], R2 ;  /* 0x0002c002000085a7 */ /* 0x000f2400080010ff */
[----:B----4-:R-:W-:Y:S05]  /*a920*/  @!P0 BRA `(.L_x_123) ;  /* 0xfffffffc00f08947 */ /* 0x010fea000383ffff */
[----:B------:R-:W-:Y:S05]  /*a930*/  BRA `(.L_x_272) ;  /* 0xffffffb000547947 */ /* 0x000fea000383ffff */
.L_x_126:
[----:B------:R-:W-:Y:S07]  /*a940*/  MOV R0, UR6 ;  /* 0x0000000600007c02 */ /* 0x000fee0008000f00 */
.L_x_273:
[----:B--2---:R2:W4:Y:S02]  /*a950*/  SYNCS.PHASECHK.TRANS64.TRYWAIT P0, [R0+URZ+0x2b8], R2 ;  /* 0x0002b802000075a7 */ /* 0x00452400080011ff */
[----:B----4-:R-:W-:Y:S05]  /*a960*/  @!P0 NANOSLEEP.SYNCS 0x989680 ;  /* 0x009896800000895d */ /* 0x010fea0003900000 */
[----:B------:R-:W4:Y:S02]  /*a970*/  @!P0 SYNCS.PHASECHK.TRANS64 P0, [R0+URZ+0x2b8], R2 ;  /* 0x0002b802000085a7 */ /* 0x000f2400080010ff */
[----:B----4-:R-:W-:Y:S05]  /*a980*/  @!P0 BRA `(.L_x_273) ;  /* 0xfffffffc00f08947 */ /* 0x010fea000383ffff */
[----:B------:R-:W-:Y:S05]  /*a990*/  BRA `(.L_x_125) ;  /* 0xffffffb400347947 */ /* 0x000fea000383ffff */
.L_x_129:
[----:B------:R-:W-:Y:S07]  /*a9a0*/  MOV R0, UR15 ;  /* 0x0000000f00007c02 */ /* 0x000fee0008000f00 */
.L_x_274:
[----:B-1----:R1:W2:Y:S02]  /*a9b0*/  SYNCS.PHASECHK.TRANS64.TRYWAIT P0, [R0+URZ+0x298], R9 ;  /* 0x00029809000075a7 */ /* 0x0022a400080011ff */
[----:B--2---:R-:W-:Y:S05]  /*a9c0*/  @!P0 NANOSLEEP.SYNCS 0x989680 ;  /* 0x009896800000895d */ /* 0x004fea0003900000 */
[----:B------:R-:W2:Y:S02]  /*a9d0*/  @!P0 SYNCS.PHASECHK.TRANS64 P0, [R0+URZ+0x298], R9 ;  /* 0x00029809000085a7 */ /* 0x000ea400080010ff */
[----:B--2---:R-:W-:Y:S05]  /*a9e0*/  @!P0 BRA `(.L_x_274) ;  /* 0xfffffffc00f08947 */ /* 0x004fea000383ffff */
[----:B------:R-:W-:Y:S05]  /*a9f0*/  BRA `(.L_x_275) ;  /* 0xffffffb400ac7947 */ /* 0x000fea000383ffff */
.L_x_130:
[----:B------:R-:W-:Y:S07]  /*aa00*/  MOV R0, UR13 ;  /* 0x0000000d00007c02 */ /* 0x000fee0008000f00 */
.L_x_276:
[----:B-1----:R1:W2:Y:S02]  /*aa10*/  SYNCS.PHASECHK.TRANS64.TRYWAIT P0, [R0+URZ+0x298], R14 ;  /* 0x0002980e000075a7 */ /* 0x0022a400080011ff */
[----:B--2---:R-:W-:Y:S05]  /*aa20*/  @!P0 NANOSLEEP.SYNCS 0x989680 ;  /* 0x009896800000895d */ /* 0x004fea0003900000 */
[----:B------:R-:W2:Y:S02]  /*aa30*/  @!P0 SYNCS.PHASECHK.TRANS64 P0, [R0+URZ+0x298], R14 ;  /* 0x0002980e000085a7 */ /* 0x000ea400080010ff */
[----:B--2---:R-:W-:Y:S05]  /*aa40*/  @!P0 BRA `(.L_x_276) ;  /* 0xfffffffc00f08947 */ /* 0x004fea000383ffff */
[----:B------:R-:W-:Y:S05]  /*aa50*/  BRA `(.L_x_277) ;  /* 0xffffffb8004c7947 */ /* 0x000fea000383ffff */
.L_x_132:
[----:B------:R-:W-:-:S07]  /*aa60*/  MOV R0, UR4 ;  /* 0x0000000400007c02 */ /* 0x000fce0008000f00 */
.L_x_278:
[----:B-1----:R1:W4:Y:S02]  /*aa70*/  SYNCS.PHASECHK.TRANS64.TRYWAIT P0, [R0+URZ], R2 ;  /* 0x00000002000075a7 */ /* 0x00232400080011ff */
[----:B----4-:R-:W-:Y:S05]  /*aa80*/  @!P0 NANOSLEEP.SYNCS 0x989680 ;  /* 0x009896800000895d */ /* 0x010fea0003900000 */
[----:B------:R-:W4:Y:S02]  /*aa90*/  @!P0 SYNCS.PHASECHK.TRANS64 P0, [R0+URZ], R2 ;  /* 0x00000002000085a7 */ /* 0x000f2400080010ff */
[----:B----4-:R-:W-:Y:S05]  /*aaa0*/  @!P0 BRA `(.L_x_278) ;  /* 0xfffffffc00f08947 */ /* 0x010fea000383ffff */
[----:B------:R-:W-:Y:S05]  /*aab0*/  BRA `(.L_x_279) ;  /* 0xffffffb800d87947 */ /* 0x000fea000383ffff */
.L_x_133:
[----:B------:R-:W-:-:S07]  /*aac0*/  MOV R0, UR4 ;  /* 0x0000000400007c02 */ /* 0x000fce0008000f00 */
.L_x_280:
[----:B-1----:R1:W4:Y:S02]  /*aad0*/  SYNCS.PHASECHK.TRANS64.TRYWAIT P0, [R0+URZ], R2 ;  /* 0x00000002000075a7 */ /* 0x00232400080011ff */
[----:B----4-:R-:W-:Y:S05]  /*aae0*/  @!P0 NANOSLEEP.SYNCS 0x989680 ;  /* 0x009896800000895d */ /* 0x010fea0003900000 */
[----:B------:R-:W4:Y:S02]  /*aaf0*/  @!P0 SYNCS.PHASECHK.TRANS64 P0, [R0+URZ], R2 ;  /* 0x00000002000085a7 */ /* 0x000f2400080010ff */
[----:B----4-:R-:W-:Y:S05]  /*ab00*/  @!P0 BRA `(.L_x_280) ;  /* 0xfffffffc00f08947 */ /* 0x010fea000383ffff */
[----:B------:R-:W-:Y:S05]  /*ab10*/  BRA `(.L_x_281) ;  /* 0xffffffb800e47947 */ /* 0x000fea000383ffff */
.L_x_135:
[----:B--2---:R2:W4:Y:S02]  /*ab20*/  SYNCS.PHASECHK.TRANS64.TRYWAIT P0, [R0+URZ+0x2c0], R2 ;  /* 0x0002c002000075a7 */ /* 0x00452400080011ff */
[----:B----4-:R-:W-:Y:S05]  /*ab30*/  @!P0 NANOSLEEP.SYNCS 0x989680 ;  /* 0x009896800000895d */ /* 0x010fea0003900000 */
[----:B------:R-:W4:Y:S02]  /*ab40*/  @!P0 SYNCS.PHASECHK.TRANS64 P0, [R0+URZ+0x2c0], R2 ;  /* 0x0002c002000085a7 */ /* 0x000f2400080010ff */
[----:B----4-:R-:W-:Y:S05]  /*ab50*/  @!P0 BRA `(.L_x_135) ;  /* 0xfffffffc00f08947 */ /* 0x010fea000383ffff */
[----:B------:R-:W-:Y:S05]  /*ab60*/  BRA `(.L_x_282) ;  /* 0xffffffbc00c87947 */ /* 0x000fea000383ffff */
.L_x_145:
[----:B-1----:R1:W3:Y:S02]  /*ab70*/  SYNCS.PHASECHK.TRANS64.TRYWAIT P1, [R0+URZ+0x280], R3 ;  /* 0x00028003000075a7 */ /* 0x0022e400080211ff */
[----:B---3--:R-:W-:Y:S05]  /*ab80*/  @!P1 NANOSLEEP.SYNCS 0x989680 ;  /* 0x009896800000995d */ /* 0x008fea0003900000 */
[----:B------:R-:W3:Y:S02]  /*ab90*/  @!P1 SYNCS.PHASECHK.TRANS64 P1, [R0+URZ+0x280], R3 ;  /* 0x00028003000095a7 */ /* 0x000ee400080210ff */
[----:B---3--:R-:W-:Y:S05]  /*aba0*/  @!P1 BRA `(.L_x_145) ;  /* 0xfffffffc00f09947 */ /* 0x008fea000383ffff */
[----:B------:R-:W-:Y:S05]  /*abb0*/  BRA `(.L_x_144) ;  /* 0xffffffc800f87947 */ /* 0x000fea000383ffff */
.L_x_147:
[----:B-1----:R1:W4:Y:S02]  /*abc0*/  SYNCS.PHASECHK.TRANS64.TRYWAIT P0, [R106+URZ+0x2e0], R2 ;  /* 0x0002e0026a0075a7 */ /* 0x00232400080011ff */
[----:B----4-:R-:W-:Y:S05]  /*abd0*/  @!P0 NANOSLEEP.SYNCS 0x989680 ;  /* 0x009896800000895d */ /* 0x010fea0003900000 */
[----:B------:R-:W4:Y:S02]  /*abe0*/  @!P0 SYNCS.PHASECHK.TRANS64 P0, [R106+URZ+0x2e0], R2 ;  /* 0x0002e0026a0085a7 */ /* 0x000f2400080010ff */
[----:B----4-:R-:W-:Y:S05]  /*abf0*/  @!P0 BRA `(.L_x_147) ;  /* 0xfffffffc00f08947 */ /* 0x010fea000383ffff */
[----:B------:R-:W-:Y:S05]  /*ac00*/  BRA `(.L_x_146) ;  /* 0xffffffcc00307947 */ /* 0x000fea000383ffff */
.L_x_158:
[----:B--2---:R2:W4:Y:S02]  /*ac10*/  SYNCS.PHASECHK.TRANS64.TRYWAIT P0, [R2+URZ+0x280], R71 ;  /* 0x00028047020075a7 */ /* 0x00452400080011ff */
[----:B----4-:R-:W-:Y:S05]  /*ac20*/  @!P0 NANOSLEEP.SYNCS 0x989680 ;  /* 0x009896800000895d */ /* 0x010fea0003900000 */
[----:B------:R-:W4:Y:S02]  /*ac30*/  @!P0 SYNCS.PHASECHK.TRANS64 P0, [R2+URZ+0x280], R71 ;  /* 0x00028047020085a7 */ /* 0x000f2400080010ff */
[----:B----4-:R-:W-:Y:S05]  /*ac40*/  @!P0 BRA `(.L_x_158) ;  /* 0xfffffffc00f08947 */ /* 0x010fea000383ffff */
[----:B------:R-:W-:Y:S05]  /*ac50*/  BRA `(.L_x_157) ;  /* 0xffffffd800187947 */ /* 0x000fea000383ffff */
        .weak           $__internal_0_$__cuda_sm10x_tcgen05_guardrail_trap_col_being_dealloced_not_returned_by_alloc
        .type           $__internal_0_$__cuda_sm10x_tcgen05_guardrail_trap_col_being_dealloced_not_returned_by_alloc,@function
        .size           $__internal_0_$__cuda_sm10x_tcgen05_guardrail_trap_col_being_dealloced_not_returned_by_alloc,($__internal_1_$__cuda_sm10x_tcgen05_guardrail_trap_phase_invalid_during_alloc - $__internal_0_$__cuda_sm10x_tcgen05_guardrail_trap_col_being_dealloced_not_returned_by_alloc)
$__internal_0_$__cuda_sm10x_tcgen05_guardrail_trap_col_being_dealloced_not_returned_by_alloc:
[----:B------:R-:W-:Y:S05]  /*ac60*/  BPT.TRAP 0x1 ;  /* 0x000000040000795c */ /* 0x000fea0000300000 */
[----:B------:R-:W-:-:S04]  /*ac70*/  HFMA2 R3, -RZ, RZ, 0, 0 ;  /* 0x00000000ff037431 */ /* 0x000fc800000001ff */
[----:B------:R-:W-:Y:S05]  /*ac80*/  RET.REL.NODEC R2 `(_ZN7cutlass13device_kernelINS_4gemm6kernel13GemmUniversalIN4cute5tupleIJiiiiEEENS1_10collective13CollectiveMmaINS1_35MainloopSm100TmaUmmaWarpSpecializedILi40ELi2ELi4ENS5_IJNS4_1CILi2EEENSA_ILi1EEESC_EEEEENS5_IJNSA_ILi256EEENSA_ILi64EEENSA_ILi16EEEEEENS_6half_tENS5_IJlSC_lEEESJ_SK_NS4_8TiledMMAINS4_8MMA_AtomIJNS4_26SM100_MMA_F16BF16_2x1SM_SSISJ_SJ_fLi256ELi64ELNS4_4UMMA5MajorE0ELSP_0ELNSO_7ScaleInE0ELSQ_0EEEEEENS4_6LayoutINS5_IJSC_SC_SC_EEENS5_IJNSA_ILi0EEESV_SV_EEEEENS5_IJNS4_10UnderscoreESY_SY_EEEEENS4_18SM100_TMA_2SM_LOADENS4_14ComposedLayoutINS4_7SwizzleILi1ELi4ELi3EEENS4_18smem_ptr_flag_bitsILi16EEENST_INS5_IJNSA_ILi8EEESH_EEENS5_IJSH_SC_EEEEEEEvNS4_8identityES11_S1B_vS1C_EENS_8epilogue10collective18CollectiveEpilogueINS1E_23Sm100TmaWarpSpecializedILi3ELi2ELi32ELb1ELb0EEEJNS5_IJNSA_ILi128EEESG_SH_EEENS5_IJNST_IS1J_SC_EENST_INSA_ILi32EEESC_EEEEESJ_SK_SJ_SK_NS1E_6fusion15FusionCallbacksIS1I_NS1P_17LinearCombinationISJ_fSJ_fLNS_15FloatRoundStyleE2EEES1K_S1O_JEEENS4_5SM1004TMEM4LOAD26SM100_TMEM_LOAD_32dp32b32xENS4_13SM90_TMA_LOADENS12_INS13_ILi2ELi4ELi3EEES16_NST_INS5_IJS17_S1M_EEENS5_IJS1M_SC_EEEEEEENS4_39AutoVectorizingCopyWithAssumedAlignmentILi128EEENS4_14SM90_TMA_STOREES24_S26_S26_EEEvvEEEEvNT_6ParamsE) ;  /* 0xffffff5002dc7950 */ /* 0x000fea0003c3ffff */
        .weak           $__internal_1_$__cuda_sm10x_tcgen05_guardrail_trap_phase_invalid_during_alloc
        .type           $__internal_1_$__cuda_sm10x_tcgen05_guardrail_trap_phase_invalid_during_alloc,@function
        .size           $__internal_1_$__cuda_sm10x_tcgen05_guardrail_trap_phase_invalid_during_alloc,($__internal_2_$__cuda_sm10x_tcgen05_guardrail_trap_unallocated_columns_being_dealloced - $__internal_1_$__cuda_sm10x_tcgen05_guardrail_trap_phase_invalid_during_alloc)
$__internal_1_$__cuda_sm10x_tcgen05_guardrail_trap_phase_invalid_during_alloc:
[----:B------:R-:W-:Y:S05]  /*ac90*/  BPT.TRAP 0x1 ;  /* 0x000000040000795c */ /* 0x000fea0000300000 */
[----:B------:R-:W-:-:S04]  /*aca0*/  MOV R3, 0x0 ;  /* 0x0000000000037802 */ /* 0x000fc80000000f00 */
[----:B------:R-:W-:Y:S05]  /*acb0*/  RET.REL.NODEC R2 `(_ZN7cutlass13device_kernelINS_4gemm6kernel13GemmUniversalIN4cute5tupleIJiiiiEEENS1_10collective13CollectiveMmaINS1_35MainloopSm100TmaUmmaWarpSpecializedILi40ELi2ELi4ENS5_IJNS4_1CILi2EEENSA_ILi1EEESC_EEEEENS5_IJNSA_ILi256EEENSA_ILi64EEENSA_ILi16EEEEEENS_6half_tENS5_IJlSC_lEEESJ_SK_NS4_8TiledMMAINS4_8MMA_AtomIJNS4_26SM100_MMA_F16BF16_2x1SM_SSISJ_SJ_fLi256ELi64ELNS4_4UMMA5MajorE0ELSP_0ELNSO_7ScaleInE0ELSQ_0EEEEEENS4_6LayoutINS5_IJSC_SC_SC_EEENS5_IJNSA_ILi0EEESV_SV_EEEEENS5_IJNS4_10UnderscoreESY_SY_EEEEENS4_18SM100_TMA_2SM_LOADENS4_14ComposedLayoutINS4_7SwizzleILi1ELi4ELi3EEENS4_18smem_ptr_flag_bitsILi16EEENST_INS5_IJNSA_ILi8EEESH_EEENS5_IJSH_SC_EEEEEEEvNS4_8identityES11_S1B_vS1C_EENS_8epilogue10collective18CollectiveEpilogueINS1E_23Sm100TmaWarpSpecializedILi3ELi2ELi32ELb1ELb0EEEJNS5_IJNSA_ILi128EEESG_SH_EEENS5_IJNST_IS1J_SC_EENST_INSA_ILi32EEESC_EEEEESJ_SK_SJ_SK_NS1E_6fusion15FusionCallbacksIS1I_NS1P_17LinearCombinationISJ_fSJ_fLNS_15FloatRoundStyleE2EEES1K_S1O_JEEENS4_5SM1004TMEM4LOAD26SM100_TMEM_LOAD_32dp32b32xENS4_13SM90_TMA_LOADENS12_INS13_ILi2ELi4ELi3EEES16_NST_INS5_IJS17_S1M_EEENS5_IJS1M_SC_EEEEEEENS4_39AutoVectorizingCopyWithAssumedAlignmentILi128EEENS4_14SM90_TMA_STOREES24_S26_S26_EEEvvEEEEvNT_6ParamsE) ;  /* 0xffffff5002d07950 */ /* 0x000fea0003c3ffff */
        .weak           $__internal_2_$__cuda_sm10x_tcgen05_guardrail_trap_unallocated_columns_being_dealloced
        .type           $__internal_2_$__cuda_sm10x_tcgen05_guardrail_trap_unallocated_columns_being_dealloced,@function
        .size           $__internal_2_$__cuda_sm10x_tcgen05_guardrail_trap_unallocated_columns_being_dealloced,(.L_x_284 - $__internal_2_$__cuda_sm10x_tcgen05_guardrail_trap_unallocated_columns_being_dealloced)
$__internal_2_$__cuda_sm10x_tcgen05_guardrail_trap_unallocated_columns_being_dealloced:
[----:B------:R-:W-:Y:S05]  /*acc0*/  BPT.TRAP 0x1 ;  /* 0x000000040000795c */ /* 0x000fea0000300000 */
[----:B------:R-:W-:-:S04]  /*acd0*/  HFMA2 R3, -RZ, RZ, 0, 0 ;  /* 0x00000000ff037431 */ /* 0x000fc800000001ff */
[----:B------:R-:W-:Y:S05]  /*ace0*/  RET.REL.NODEC R2 `(_ZN7cutlass13device_kernelINS_4gemm6kernel13GemmUniversalIN4cute5tupleIJiiiiEEENS1_10collective13CollectiveMmaINS1_35MainloopSm100TmaUmmaWarpSpecializedILi40ELi2ELi4ENS5_IJNS4_1CILi2EEENSA_ILi1EEESC_EEEEENS5_IJNSA_ILi256EEENSA_ILi64EEENSA_ILi16EEEEEENS_6half_tENS5_IJlSC_lEEESJ_SK_NS4_8TiledMMAINS4_8MMA_AtomIJNS4_26SM100_MMA_F16BF16_2x1SM_SSISJ_SJ_fLi256ELi64ELNS4_4UMMA5MajorE0ELSP_0ELNSO_7ScaleInE0ELSQ_0EEEEEENS4_6LayoutINS5_IJSC_SC_SC_EEENS5_IJNSA_ILi0EEESV_SV_EEEEENS5_IJNS4_10UnderscoreESY_SY_EEEEENS4_18SM100_TMA_2SM_LOADENS4_14ComposedLayoutINS4_7SwizzleILi1ELi4ELi3EEENS4_18smem_ptr_flag_bitsILi16EEENST_INS5_IJNSA_ILi8EEESH_EEENS5_IJSH_SC_EEEEEEEvNS4_8identityES11_S1B_vS1C_EENS_8epilogue10collective18CollectiveEpilogueINS1E_23Sm100TmaWarpSpecializedILi3ELi2ELi32ELb1ELb0EEEJNS5_IJNSA_ILi128EEESG_SH_EEENS5_IJNST_IS1J_SC_EENST_INSA_ILi32EEESC_EEEEESJ_SK_SJ_SK_NS1E_6fusion15FusionCallbacksIS1I_NS1P_17LinearCombinationISJ_fSJ_fLNS_15FloatRoundStyleE2EEES1K_S1O_JEEENS4_5SM1004TMEM4LOAD26SM100_TMEM_LOAD_32dp32b32xENS4_13SM90_TMA_LOADENS12_INS13_ILi2ELi4ELi3EEES16_NST_INS5_IJS17_S1M_EEENS5_IJS1M_SC_EEEEEEENS4_39AutoVectorizingCopyWithAssumedAlignmentILi128EEENS4_14SM90_TMA_STOREES24_S26_S26_EEEvvEEEEvNT_6ParamsE) ;  /* 0xffffff5002c47950 */ /* 0x000fea0003c3ffff */
.L_x_283:
[----:B------:R-:W-:-:S00]  /*acf0*/  BRA `(.L_x_283) ;  /* 0xfffffffc00fc7947 */ /* 0x000fc0000383ffff */
[----:B------:R-:W-:-:S00]  /*ad00*/  NOP ;  /* 0x0000000000007918 */ /* 0x000fc00000000000 */
[----:B------:R-:W-:-:S00]  /*ad10*/  NOP ;  /* 0x0000000000007918 */ /* 0x000fc00000000000 */
[----:B------:R-:W-:-:S00]  /*ad20*/  NOP ;  /* 0x0000000000007918 */ /* 0x000fc00000000000 */
[----:B------:R-:W-:-:S00]  /*ad30*/  NOP ;  /* 0x0000000000007918 */ /* 0x000fc00000000000 */
[----:B------:R-:W-:-:S00]  /*ad40*/  NOP ;  /* 0x0000000000007918 */ /* 0x000fc00000000000 */
[----:B------:R-:W-:-:S00]  /*ad50*/  NOP ;  /* 0x0000000000007918 */ /* 0x000fc00000000000 */
[----:B------:R-:W-:-:S00]  /*ad60*/  NOP ;  /* 0x0000000000007918 */ /* 0x000fc00000000000 */
[----:B------:R-:W-:-:S00]  /*ad70*/  NOP ;  /* 0x0000000000007918 */ /* 0x000fc00000000000 */
.L_x_284:


//--------------------- .nv.global.init           --------------------------
	.section	.nv.global.init,"aw",@progbits
.nv.global.init:
	.type		$str$27,@object
	.size		$str$27,($str$28 - $str$27)
$str$27:
        /*0000*/ 	.byte	0x28, 0x61, 0x64, 0x64, 0x72, 0x65, 0x73, 0x73, 0x20, 0x26, 0x20, 0x6d, 0x61, 0x73, 0x6b, 0x29
        /*0010*/ 	.byte	0x20, 0x3d, 0x3d, 0x20, 0x30, 0x00
	.type		$str$28,@object
	.size		$str$28,($str$26 - $str$28)
$str$28:
        /*0016*/ 	.byte	0x2f, 0x74, 0x6d, 0x70, 0x2f, 0x63, 0x75, 0x74, 0x6c, 0x61, 0x73, 0x73, 0x5f, 0x73, 0x77, 0x65
        /*0026*/ 	.byte	0x65, 0x70, 0x5f, 0x73, 0x72, 0x63, 0x2f, 0x69, 0x6e, 0x63, 0x6c, 0x75, 0x64, 0x65, 0x2f, 0x63
        /*0036*/ 	.byte	0x75, 0x74, 0x65, 0x2f, 0x70, 0x6f, 0x69, 0x6e, 0x74, 0x65, 0x72, 0x5f, 0x66, 0x6c, 0x61, 0x67
        /*0046*/ 	.byte	0x67, 0x65, 0x64, 0x2e, 0x68, 0x70, 0x70, 0x00
	.type		$str$26,@object
	.size		$str$26,($str$25 - $str$26)
$str$26:
        /*004e*/ 	.byte	0x2f, 0x74, 0x6d, 0x70, 0x2f, 0x63, 0x75, 0x74, 0x6c, 0x61, 0x73, 0x73, 0x5f, 0x73, 0x77, 0x65
        /*005e*/ 	.byte	0x65, 0x70, 0x5f, 0x73, 0x72, 0x63, 0x2f, 0x69, 0x6e, 0x63, 0x6c, 0x75, 0x64, 0x65, 0x2f, 0x63
        /*006e*/ 	.byte	0x75, 0x74, 0x65, 0x2f, 0x61, 0x74, 0x6f, 0x6d, 0x2f, 0x63, 0x6f, 0x70, 0x79, 0x5f, 0x74, 0x72
        /*007e*/ 	.byte	0x61, 0x69, 0x74, 0x73, 0x5f, 0x73, 0x6d, 0x31, 0x30, 0x30, 0x2e, 0x68, 0x70, 0x70, 0x00
	.type		$str$25,@object
	.size		$str$25,(__unnamed_1 - $str$25)
$str$25:
        /*008d*/ 	.byte	0x28, 0x28, 0x75, 0x69, 0x6e, 0x74, 0x33, 0x32, 0x5f, 0x74, 0x28, 0x74, 0x68, 0x72, 0x65, 0x61
        /*009d*/ 	.byte	0x64, 0x49, 0x64, 0x78, 0x2e, 0x78, 0x29, 0x20, 0x2f, 0x20, 0x33, 0x32, 0x29, 0x20, 0x25, 0x20
        /*00ad*/ 	.byte	0x34, 0x29, 0x20, 0x3d, 0x3d, 0x20, 0x28, 0x28, 0x28, 0x74, 0x6d, 0x65, 0x6d, 0x5f, 0x61, 0x64
        /*00bd*/ 	.byte	0x64, 0x72, 0x20, 0x3e, 0x3e, 0x20, 0x31, 0x36, 0x29, 0x20, 0x2f, 0x20, 0x33, 0x32, 0x29, 0x20
        /*00cd*/ 	.byte	0x25, 0x20, 0x34, 0x29, 0x00
	.type		__unnamed_1,@object
	.size		__unnamed_1,(__unnamed_2 - __unnamed_1)
__unnamed_1:
        /*00d2*/ 	.byte	0x61, 0x75, 0x74, 0x6f, 0x20, 0x63, 0x75, 0x74, 0x65, 0x3a, 0x3a, 0x61, 0x73, 0x5f, 0x70, 0x6f
        /* <DEDUP_REMOVED lines=24> */
        /*0262*/ 	.byte	0x3e, 0x3e, 0x3e, 0x3e, 0x5d, 0x00
	.type		__unnamed_2,@object
	.size		__unnamed_2,(.L_2 - __unnamed_2)
__unnamed_2:
        /* <DEDUP_REMOVED lines=42> */
        /*0508*/ 	.byte	0x3e, 0x3e, 0x5d, 0x00
.L_2:


//--------------------- .nv.shared._ZN7cutlass13device_kernelINS_4gemm6kernel13GemmUniversalIN4cute5tupleIJiiiiEEENS1_10collective13CollectiveMmaINS1_35MainloopSm100TmaUmmaWarpSpecializedILi40ELi2ELi4ENS5_IJNS4_1CILi2EEENSA_ILi1EEESC_EEEEENS5_IJNSA_ILi256EEENSA_ILi64EEENSA_ILi16EEEEEENS_6half_tENS5_IJlSC_lEEESJ_SK_NS4_8TiledMMAINS4_8MMA_AtomIJNS4_26SM100_MMA_F16BF16_2x1SM_SSISJ_SJ_fLi256ELi64ELNS4_4UMMA5MajorE0ELSP_0ELNSO_7ScaleInE0ELSQ_0EEEEEENS4_6LayoutINS5_IJSC_SC_SC_EEENS5_IJNSA_ILi0EEESV_SV_EEEEENS5_IJNS4_10UnderscoreESY_SY_EEEEENS4_18SM100_TMA_2SM_LOADENS4_14ComposedLayoutINS4_7SwizzleILi1ELi4ELi3EEENS4_18smem_ptr_flag_bitsILi16EEENST_INS5_IJNSA_ILi8EEESH_EEENS5_IJSH_SC_EEEEEEEvNS4_8identityES11_S1B_vS1C_EENS_8epilogue10collective18CollectiveEpilogueINS1E_23Sm100TmaWarpSpecializedILi3ELi2ELi32ELb1ELb0EEEJNS5_IJNSA_ILi128EEESG_SH_EEENS5_IJNST_IS1J_SC_EENST_INSA_ILi32EEESC_EEEEESJ_SK_SJ_SK_NS1E_6fusion15FusionCallbacksIS1I_NS1P_17LinearCombinationISJ_fSJ_fLNS_15FloatRoundStyleE2EEES1K_S1O_JEEENS4_5SM1004TMEM4LOAD26SM100_TMEM_LOAD_32dp32b32xENS4_13SM90_TMA_LOADENS12_INS13_ILi2ELi4ELi3EEES16_NST_INS5_IJS17_S1M_EEENS5_IJS1M_SC_EEEEEEENS4_39AutoVectorizingCopyWithAssumedAlignmentILi128EEENS4_14SM90_TMA_STOREES24_S26_S26_EEEvvEEEEvNT_6ParamsE --------------------------
	.section	.nv.shared._ZN7cutlass13device_kernelINS_4gemm6kernel13GemmUniversalIN4cute5tupleIJiiiiEEENS1_10collective13CollectiveMmaINS1_35MainloopSm100TmaUmmaWarpSpecializedILi40ELi2ELi4ENS5_IJNS4_1CILi2EEENSA_ILi1EEESC_EEEEENS5_IJNSA_ILi256EEENSA_ILi64EEENSA_ILi16EEEEEENS_6half_tENS5_IJlSC_lEEESJ_SK_NS4_8TiledMMAINS4_8MMA_AtomIJNS4_26SM100_MMA_F16BF16_2x1SM_SSISJ_SJ_fLi256ELi64ELNS4_4UMMA5MajorE0ELSP_0ELNSO_7ScaleInE0ELSQ_0EEEEEENS4_6LayoutINS5_IJSC_SC_SC_EEENS5_IJNSA_ILi0EEESV_SV_EEEEENS5_IJNS4_10UnderscoreESY_SY_EEEEENS4_18SM100_TMA_2SM_LOADENS4_14ComposedLayoutINS4_7SwizzleILi1ELi4ELi3EEENS4_18smem_ptr_flag_bitsILi16EEENST_INS5_IJNSA_ILi8EEESH_EEENS5_IJSH_SC_EEEEEEEvNS4_8identityES11_S1B_vS1C_EENS_8epilogue10collective18CollectiveEpilogueINS1E_23Sm100TmaWarpSpecializedILi3ELi2ELi32ELb1ELb0EEEJNS5_IJNSA_ILi128EEESG_SH_EEENS5_IJNST_IS1J_SC_EENST_INSA_ILi32EEESC_EEEEESJ_SK_SJ_SK_NS1E_6fusion15FusionCallbacksIS1I_NS1P_17LinearCombinationISJ_fSJ_fLNS_15FloatRoundStyleE2EEES1K_S1O_JEEENS4_5SM1004TMEM4LOAD26SM100_TMEM_LOAD_32dp32b32xENS4_13SM90_TMA_LOADENS12_INS13_ILi2ELi4ELi3EEES16_NST_INS5_IJS17_S1M_EEENS5_IJS1M_SC_EEEEEEENS4_39AutoVectorizingCopyWithAssumedAlignmentILi128EEENS4_14SM90_TMA_STOREES24_S26_S26_EEEvvEEEEvNT_6ParamsE,"aw",@nobits
	.sectionflags	@""
	.align	16
	.zero		1024


//--------------------- .nv.shared.reserved.0     --------------------------
	.section	.nv.shared.reserved.0,"aw",@nobits
	.weak		__nv_reservedSMEM_offset_0_alias
	.size		__nv_reservedSMEM_offset_0_alias, 0, 64
	.other		__nv_reservedSMEM_offset_0_alias,@"STO_CUDA_RESERVED_SHARED STV_DEFAULT"
__nv_reservedSMEM_offset_0_alias:
	.zero		0
.nv.shared.reserved.0:
	.zero		64
	.weak		__nv_reservedSMEM_tcgen05_partition
	.type		__nv_reservedSMEM_tcgen05_partition,@object
	.size		__nv_reservedSMEM_tcgen05_partition,(.L_0 - __nv_reservedSMEM_tcgen05_partition)
__nv_reservedSMEM_tcgen05_partition:
	.zero		32
.L_0:


//--------------------- .nv.global                --------------------------
	.section	.nv.global,"aw",@nobits
.nv.global:
	.type		_ZN40_INTERNAL_7c4a725a_4_k_cu_394a5c82_148764cute1_E,@object
	.size		_ZN40_INTERNAL_7c4a725a_4_k_cu_394a5c82_148764cute1_E,(_ZN40_INTERNAL_7c4a725a_4_k_cu_394a5c82_148764cuda3std3__45__cpo6cbeginE - _ZN40_INTERNAL_7c4a725a_4_k_cu_394a5c82_148764cute1_E)
_ZN40_INTERNAL_7c4a725a_4_k_cu_394a5c82_148764cute1_E:
	.zero		1
	.type		_ZN40_INTERNAL_7c4a725a_4_k_cu_394a5c82_148764cuda3std3__45__cpo6cbeginE,@object
	.size		_ZN40_INTERNAL_7c4a725a_4_k_cu_394a5c82_148764cuda3std3__45__cpo6cbeginE,(_ZN40_INTERNAL_7c4a725a_4_k_cu_394a5c82_148764cuda3std3__48in_placeE - _ZN40_INTERNAL_7c4a725a_4_k_cu_394a5c82_148764cuda3std3__45__cpo6cbeginE)
_ZN40_INTERNAL_7c4a725a_4_k_cu_394a5c82_148764cuda3std3__45__cpo6cbeginE:
	.zero		1
	.type		_ZN40_INTERNAL_7c4a725a_4_k_cu_394a5c82_148764cuda3std3__48in_placeE,@object
	.size		_ZN40_INTERNAL_7c4a725a_4_k_cu_394a5c82_148764cuda3std3__48in_placeE,(_ZN40_INTERNAL_7c4a725a_4_k_cu_394a5c82_148764cuda3std6ranges3__45__cpo9iter_moveE - _ZN40_INTERNAL_7c4a725a_4_k_cu_394a5c82_148764cuda3std3__48in_placeE)
_ZN40_INTERNAL_7c4a725a_4_k_cu_394a5c82_148764cuda3std3__48in_placeE:
	.zero		1
	.type		_ZN40_INTERNAL_7c4a725a_4_k_cu_394a5c82_148764cuda3std6ranges3__45__cpo9iter_moveE,@object
	.size		_ZN40_INTERNAL_7c4a725a_4_k_cu_394a5c82_148764cuda3std6ranges3__45__cpo9iter_moveE,(_ZN40_INTERNAL_7c4a725a_4_k_cu_394a5c82_148764cuda3std3__45__cpo5beginE - _ZN40_INTERNAL_7c4a725a_4_k_cu_394a5c82_148764cuda3std6ranges3__45__cpo9iter_moveE)
_ZN40_INTERNAL_7c4a725a_4_k_cu_394a5c82_148764cuda3std6ranges3__45__cpo9iter_moveE:
	.zero		1
	.type		_ZN40_INTERNAL_7c4a725a_4_k_cu_394a5c82_148764cuda3std3__45__cpo5beginE,@object
	.size		_ZN40_INTERNAL_7c4a725a_4_k_cu_394a5c82_148764cuda3std3__45__cpo5beginE,(_ZN40_INTERNAL_7c4a725a_4_k_cu_394a5c82_148764cuda3std3__442_GLOBAL__N__7c4a725a_4_k_cu_394a5c82_148766ignoreE - _ZN40_INTERNAL_7c4a725a_4_k_cu_394a5c82_148764cuda3std3__45__cpo5beginE)
_ZN40_INTERNAL_7c4a725a_4_k_cu_394a5c82_148764cuda3std3__45__cpo5beginE:
	.zero		1
	.type		_ZN40_INTERNAL_7c4a725a_4_k_cu_394a5c82_148764cuda3std3__442_GLOBAL__N__7c4a725a_4_k_cu_394a5c82_148766ignoreE,@object
	.size		_ZN40_INTERNAL_7c4a725a_4_k_cu_394a5c82_148764cuda3std3__442_GLOBAL__N__7c4a725a_4_k_cu_394a5c82_148766ignoreE,(_ZN40_INTERNAL_7c4a725a_4_k_cu_394a5c82_148764cute7productE - _ZN40_INTERNAL_7c4a725a_4_k_cu_394a5c82_148764cuda3std3__442_GLOBAL__N__7c4a725a_4_k_cu_394a5c82_148766ignoreE)
_ZN40_INTERNAL_7c4a725a_4_k_cu_394a5c82_148764cuda3std3__442_GLOBAL__N__7c4a725a_4_k_cu_394a5c82_148766ignoreE:
	.zero		1
	.type		_ZN40_INTERNAL_7c4a725a_4_k_cu_394a5c82_148764cute7productE,@object
	.size		_ZN40_INTERNAL_7c4a725a_4_k_cu_394a5c82_148764cute7productE,(_ZN40_INTERNAL_7c4a725a_4_k_cu_394a5c82_148764cuda3std3__45__cpo3endE - _ZN40_INTERNAL_7c4a725a_4_k_cu_394a5c82_148764cute7productE)
_ZN40_INTERNAL_7c4a725a_4_k_cu_394a5c82_148764cute7productE:
	.zero		1
	.type		_ZN40_INTERNAL_7c4a725a_4_k_cu_394a5c82_148764cuda3std3__45__cpo3endE,@object
	.size		_ZN40_INTERNAL_7c4a725a_4_k_cu_394a5c82_148764cuda3std3__45__cpo3endE,(_ZN40_INTERNAL_7c4a725a_4_k_cu_394a5c82_148764cuda3std3__419piecewise_constructE - _ZN40_INTERNAL_7c4a725a_4_k_cu_394a5c82_148764cuda3std3__45__cpo3endE)
_ZN40_INTERNAL_7c4a725a_4_k_cu_394a5c82_148764cuda3std3__45__cpo3endE:
	.zero		1
	.type		_ZN40_INTERNAL_7c4a725a_4_k_cu_394a5c82_148764cuda3std3__419piecewise_constructE,@object
	.size		_ZN40_INTERNAL_7c4a725a_4_k_cu_394a5c82_148764cuda3std3__419piecewise_constructE,(_ZN40_INTERNAL_7c4a725a_4_k_cu_394a5c82_148764cuda3std3__45__cpo4cendE - _ZN40_INTERNAL_7c4a725a_4_k_cu_394a5c82_148764cuda3std3__419piecewise_constructE)
_ZN40_INTERNAL_7c4a725a_4_k_cu_394a5c82_148764cuda3std3__419piecewise_constructE:
	.zero		1
	.type		_ZN40_INTERNAL_7c4a725a_4_k_cu_394a5c82_148764cuda3std3__45__cpo4cendE,@object
	.size		_ZN40_INTERNAL_7c4a725a_4_k_cu_394a5c82_148764cuda3std3__45__cpo4cendE,(_ZN40_INTERNAL_7c4a725a_4_k_cu_394a5c82_148764cuda3std6ranges3__45__cpo4swapE - _ZN40_INTERNAL_7c4a725a_4_k_cu_394a5c82_148764cuda3std3__45__cpo4cendE)
_ZN40_INTERNAL_7c4a725a_4_k_cu_394a5c82_148764cuda3std3__45__cpo4cendE:
	.zero		1
	.type		_ZN40_INTERNAL_7c4a725a_4_k_cu_394a5c82_148764cuda3std6ranges3__45__cpo4swapE,@object
	.size		_ZN40_INTERNAL_7c4a725a_4_k_cu_394a5c82_148764cuda3std6ranges3__45__cpo4swapE,(.L_10 - _ZN40_INTERNAL_7c4a725a_4_k_cu_394a5c82_148764cuda3std6ranges3__45__cpo4swapE)
_ZN40_INTERNAL_7c4a725a_4_k_cu_394a5c82_148764cuda3std6ranges3__45__cpo4swapE:
	.zero		1
.L_10:


//--------------------- .nv.constant0._ZN7cutlass13device_kernelINS_4gemm6kernel13GemmUniversalIN4cute5tupleIJiiiiEEENS1_10collective13CollectiveMmaINS1_35MainloopSm100TmaUmmaWarpSpecializedILi40ELi2ELi4ENS5_IJNS4_1CILi2EEENSA_ILi1EEESC_EEEEENS5_IJNSA_ILi256EEENSA_ILi64EEENSA_ILi16EEEEEENS_6half_tENS5_IJlSC_lEEESJ_SK_NS4_8TiledMMAINS4_8MMA_AtomIJNS4_26SM100_MMA_F16BF16_2x1SM_SSISJ_SJ_fLi256ELi64ELNS4_4UMMA5MajorE0ELSP_0ELNSO_7ScaleInE0ELSQ_0EEEEEENS4_6LayoutINS5_IJSC_SC_SC_EEENS5_IJNSA_ILi0EEESV_SV_EEEEENS5_IJNS4_10UnderscoreESY_SY_EEEEENS4_18SM100_TMA_2SM_LOADENS4_14ComposedLayoutINS4_7SwizzleILi1ELi4ELi3EEENS4_18smem_ptr_flag_bitsILi16EEENST_INS5_IJNSA_ILi8EEESH_EEENS5_IJSH_SC_EEEEEEEvNS4_8identityES11_S1B_vS1C_EENS_8epilogue10collective18CollectiveEpilogueINS1E_23Sm100TmaWarpSpecializedILi3ELi2ELi32ELb1ELb0EEEJNS5_IJNSA_ILi128EEESG_SH_EEENS5_IJNST_IS1J_SC_EENST_INSA_ILi32EEESC_EEEEESJ_SK_SJ_SK_NS1E_6fusion15FusionCallbacksIS1I_NS1P_17LinearCombinationISJ_fSJ_fLNS_15FloatRoundStyleE2EEES1K_S1O_JEEENS4_5SM1004TMEM4LOAD26SM100_TMEM_LOAD_32dp32b32xENS4_13SM90_TMA_LOADENS12_INS13_ILi2ELi4ELi3EEES16_NST_INS5_IJS17_S1M_EEENS5_IJS1M_SC_EEEEEEENS4_39AutoVectorizingCopyWithAssumedAlignmentILi128EEENS4_14SM90_TMA_STOREES24_S26_S26_EEEvvEEEEvNT_6ParamsE --------------------------
	.section	.nv.constant0._ZN7cutlass13device_kernelINS_4gemm6kernel13GemmUniversalIN4cute5tupleIJiiiiEEENS1_10collective13CollectiveMmaINS1_35MainloopSm100TmaUmmaWarpSpecializedILi40ELi2ELi4ENS5_IJNS4_1CILi2EEENSA_ILi1EEESC_EEEEENS5_IJNSA_ILi256EEENSA_ILi64EEENSA_ILi16EEEEEENS_6half_tENS5_IJlSC_lEEESJ_SK_NS4_8TiledMMAINS4_8MMA_AtomIJNS4_26SM100_MMA_F16BF16_2x1SM_SSISJ_SJ_fLi256ELi64ELNS4_4UMMA5MajorE0ELSP_0ELNSO_7ScaleInE0ELSQ_0EEEEEENS4_6LayoutINS5_IJSC_SC_SC_EEENS5_IJNSA_ILi0EEESV_SV_EEEEENS5_IJNS4_10UnderscoreESY_SY_EEEEENS4_18SM100_TMA_2SM_LOADENS4_14ComposedLayoutINS4_7SwizzleILi1ELi4ELi3EEENS4_18smem_ptr_flag_bitsILi16EEENST_INS5_IJNSA_ILi8EEESH_EEENS5_IJSH_SC_EEEEEEEvNS4_8identityES11_S1B_vS1C_EENS_8epilogue10collective18CollectiveEpilogueINS1E_23Sm100TmaWarpSpecializedILi3ELi2ELi32ELb1ELb0EEEJNS5_IJNSA_ILi128EEESG_SH_EEENS5_IJNST_IS1J_SC_EENST_INSA_ILi32EEESC_EEEEESJ_SK_SJ_SK_NS1E_6fusion15FusionCallbacksIS1I_NS1P_17LinearCombinationISJ_fSJ_fLNS_15FloatRoundStyleE2EEES1K_S1O_JEEENS4_5SM1004TMEM4LOAD26SM100_TMEM_LOAD_32dp32b32xENS4_13SM90_TMA_LOADENS12_INS13_ILi2ELi4ELi3EEES16_NST_INS5_IJS17_S1M_EEENS5_IJS1M_SC_EEEEEEENS4_39AutoVectorizingCopyWithAssumedAlignmentILi128EEENS4_14SM90_TMA_STOREES24_S26_S26_EEEvvEEEEvNT_6ParamsE,"a",@progbits
	.sectionflags	@""
	.align	4
.nv.constant0._ZN7cutlass13device_kernelINS_4gemm6kernel13GemmUniversalIN4cute5tupleIJiiiiEEENS1_10collective13CollectiveMmaINS1_35MainloopSm100TmaUmmaWarpSpecializedILi40ELi2ELi4ENS5_IJNS4_1CILi2EEENSA_ILi1EEESC_EEEEENS5_IJNSA_ILi256EEENSA_ILi64EEENSA_ILi16EEEEEENS_6half_tENS5_IJlSC_lEEESJ_SK_NS4_8TiledMMAINS4_8MMA_AtomIJNS4_26SM100_MMA_F16BF16_2x1SM_SSISJ_SJ_fLi256ELi64ELNS4_4UMMA5MajorE0ELSP_0ELNSO_7ScaleInE0ELSQ_0EEEEEENS4_6LayoutINS5_IJSC_SC_SC_EEENS5_IJNSA_ILi0EEESV_SV_EEEEENS5_IJNS4_10UnderscoreESY_SY_EEEEENS4_18SM100_TMA_2SM_LOADENS4_14ComposedLayoutINS4_7SwizzleILi1ELi4ELi3EEENS4_18smem_ptr_flag_bitsILi16EEENST_INS5_IJNSA_ILi8EEESH_EEENS5_IJSH_SC_EEEEEEEvNS4_8identityES11_S1B_vS1C_EENS_8epilogue10collective18CollectiveEpilogueINS1E_23Sm100TmaWarpSpecializedILi3ELi2ELi32ELb1ELb0EEEJNS5_IJNSA_ILi128EEESG_SH_EEENS5_IJNST_IS1J_SC_EENST_INSA_ILi32EEESC_EEEEESJ_SK_SJ_SK_NS1E_6fusion15FusionCallbacksIS1I_NS1P_17LinearCombinationISJ_fSJ_fLNS_15FloatRoundStyleE2EEES1K_S1O_JEEENS4_5SM1004TMEM4LOAD26SM100_TMEM_LOAD_32dp32b32xENS4_13SM90_TMA_LOADENS12_INS13_ILi2ELi4ELi3EEES16_NST_INS5_IJS17_S1M_EEENS5_IJS1M_SC_EEEEEEENS4_39AutoVectorizingCopyWithAssumedAlignmentILi128EEENS4_14SM90_TMA_STOREES24_S26_S26_EEEvvEEEEvNT_6ParamsE:
	.zero		2944


//--------------------- SYMBOLS --------------------------

	.type		.nv.reservedSmem.offset0,@object
	.size		.nv.reservedSmem.offset0,0x4
	.type		.nv.reservedSmem.cap,@object
	.size		.nv.reservedSmem.cap,0x4
	.type		__assertfail,@function
